//
// Generated by NVIDIA NVVM Compiler
//
// Compiler Build ID: CL-36424714
// Cuda compilation tools, release 13.0, V13.0.88
// Based on NVVM 20.0.0
//

.version 9.0
.target sm_100
.address_size 64

	// .globl	_Z14matmul_forwardPfPKfS_iii

.visible .entry _Z14matmul_forwardPfPKfS_iii(
	.param .u64 .ptr .align 1 _Z14matmul_forwardPfPKfS_iii_param_0,
	.param .u64 .ptr .align 1 _Z14matmul_forwardPfPKfS_iii_param_1,
	.param .u64 .ptr .align 1 _Z14matmul_forwardPfPKfS_iii_param_2,
	.param .u32 _Z14matmul_forwardPfPKfS_iii_param_3,
	.param .u32 _Z14matmul_forwardPfPKfS_iii_param_4,
	.param .u32 _Z14matmul_forwardPfPKfS_iii_param_5
)
{
	.reg .pred 	%p<13>;
	.reg .b32 	%r<41>;
	.reg .b32 	%f<68>;
	.reg .b64 	%rd<53>;

	ld.param.u64 	%rd6, [_Z14matmul_forwardPfPKfS_iii_param_0];
	ld.param.u64 	%rd7, [_Z14matmul_forwardPfPKfS_iii_param_1];
	ld.param.u64 	%rd8, [_Z14matmul_forwardPfPKfS_iii_param_2];
	ld.param.u32 	%r20, [_Z14matmul_forwardPfPKfS_iii_param_3];
	ld.param.u32 	%r18, [_Z14matmul_forwardPfPKfS_iii_param_4];
	ld.param.u32 	%r19, [_Z14matmul_forwardPfPKfS_iii_param_5];
	cvta.to.global.u64 	%rd1, %rd8;
	cvta.to.global.u64 	%rd2, %rd7;
	mov.u32 	%r21, %ctaid.y;
	mov.u32 	%r22, %ntid.y;
	mov.u32 	%r23, %tid.y;
	mad.lo.s32 	%r1, %r21, %r22, %r23;
	mov.u32 	%r24, %ctaid.x;
	mov.u32 	%r25, %ntid.x;
	mov.u32 	%r26, %tid.x;
	mad.lo.s32 	%r2, %r24, %r25, %r26;
	setp.ge.s32 	%p1, %r1, %r20;
	setp.ge.s32 	%p2, %r2, %r19;
	or.pred  	%p3, %p1, %p2;
	@%p3 bra 	$L__BB0_14;
	setp.lt.s32 	%p4, %r18, 1;
	mov.f32 	%f67, 0f00000000;
	@%p4 bra 	$L__BB0_13;
	mul.lo.s32 	%r3, %r18, %r1;
	and.b32  	%r4, %r18, 7;
	setp.lt.u32 	%p5, %r18, 8;
	mov.f32 	%f67, 0f00000000;
	mov.b32 	%r39, 0;
	@%p5 bra 	$L__BB0_5;
	and.b32  	%r39, %r18, 2147483640;
	neg.s32 	%r37, %r39;
	shl.b32 	%r7, %r19, 3;
	mul.wide.u32 	%rd9, %r3, 4;
	add.s64 	%rd10, %rd9, %rd2;
	add.s64 	%rd52, %rd10, 16;
	mov.f32 	%f67, 0f00000000;
	mul.wide.s32 	%rd13, %r19, 4;
	mov.u32 	%r36, %r2;
$L__BB0_4:
	.pragma "nounroll";
	ld.global.f32 	%f17, [%rd52+-16];
	mul.wide.s32 	%rd11, %r36, 4;
	add.s64 	%rd12, %rd1, %rd11;
	ld.global.f32 	%f18, [%rd12];
	fma.rn.f32 	%f19, %f17, %f18, %f67;
	ld.global.f32 	%f20, [%rd52+-12];
	add.s64 	%rd14, %rd12, %rd13;
	ld.global.f32 	%f21, [%rd14];
	fma.rn.f32 	%f22, %f20, %f21, %f19;
	ld.global.f32 	%f23, [%rd52+-8];
	add.s64 	%rd15, %rd14, %rd13;
	ld.global.f32 	%f24, [%rd15];
	fma.rn.f32 	%f25, %f23, %f24, %f22;
	ld.global.f32 	%f26, [%rd52+-4];
	add.s64 	%rd16, %rd15, %rd13;
	ld.global.f32 	%f27, [%rd16];
	fma.rn.f32 	%f28, %f26, %f27, %f25;
	ld.global.f32 	%f29, [%rd52];
	add.s64 	%rd17, %rd16, %rd13;
	ld.global.f32 	%f30, [%rd17];
	fma.rn.f32 	%f31, %f29, %f30, %f28;
	ld.global.f32 	%f32, [%rd52+4];
	add.s64 	%rd18, %rd17, %rd13;
	ld.global.f32 	%f33, [%rd18];
	fma.rn.f32 	%f34, %f32, %f33, %f31;
	ld.global.f32 	%f35, [%rd52+8];
	add.s64 	%rd19, %rd18, %rd13;
	ld.global.f32 	%f36, [%rd19];
	fma.rn.f32 	%f37, %f35, %f36, %f34;
	ld.global.f32 	%f38, [%rd52+12];
	add.s64 	%rd20, %rd19, %rd13;
	ld.global.f32 	%f39, [%rd20];
	fma.rn.f32 	%f67, %f38, %f39, %f37;
	add.s32 	%r37, %r37, 8;
	add.s32 	%r36, %r36, %r7;
	add.s64 	%rd52, %rd52, 32;
	setp.ne.s32 	%p6, %r37, 0;
	@%p6 bra 	$L__BB0_4;
$L__BB0_5:
	setp.eq.s32 	%p7, %r4, 0;
	@%p7 bra 	$L__BB0_13;
	and.b32  	%r13, %r18, 3;
	setp.lt.u32 	%p8, %r4, 4;
	@%p8 bra 	$L__BB0_8;
	add.s32 	%r28, %r39, %r3;
	mul.wide.u32 	%rd21, %r28, 4;
	add.s64 	%rd22, %rd2, %rd21;
	ld.global.f32 	%f41, [%rd22];
	mad.lo.s32 	%r29, %r39, %r19, %r2;
	mul.wide.s32 	%rd23, %r29, 4;
	add.s64 	%rd24, %rd1, %rd23;
	ld.global.f32 	%f42, [%rd24];
	fma.rn.f32 	%f43, %f41, %f42, %f67;
	cvt.u64.u32 	%rd25, %r3;
	cvt.u64.u32 	%rd26, %r39;
	add.s64 	%rd27, %rd26, %rd25;
	shl.b64 	%rd28, %rd27, 2;
	add.s64 	%rd29, %rd2, %rd28;
	ld.global.f32 	%f44, [%rd29+4];
	mul.wide.s32 	%rd30, %r19, 4;
	add.s64 	%rd31, %rd24, %rd30;
	ld.global.f32 	%f45, [%rd31];
	fma.rn.f32 	%f46, %f44, %f45, %f43;
	ld.global.f32 	%f47, [%rd29+8];
	add.s64 	%rd32, %rd31, %rd30;
	ld.global.f32 	%f48, [%rd32];
	fma.rn.f32 	%f49, %f47, %f48, %f46;
	ld.global.f32 	%f50, [%rd29+12];
	add.s64 	%rd33, %rd32, %rd30;
	ld.global.f32 	%f51, [%rd33];
	fma.rn.f32 	%f67, %f50, %f51, %f49;
	add.s32 	%r39, %r39, 4;
$L__BB0_8:
	setp.eq.s32 	%p9, %r13, 0;
	@%p9 bra 	$L__BB0_13;
	setp.eq.s32 	%p10, %r13, 1;
	@%p10 bra 	$L__BB0_11;
	add.s32 	%r30, %r39, %r3;
	mul.wide.u32 	%rd34, %r30, 4;
	add.s64 	%rd35, %rd2, %rd34;
	ld.global.f32 	%f53, [%rd35];
	mad.lo.s32 	%r31, %r39, %r19, %r2;
	mul.wide.s32 	%rd36, %r31, 4;
	add.s64 	%rd37, %rd1, %rd36;
	ld.global.f32 	%f54, [%rd37];
	fma.rn.f32 	%f55, %f53, %f54, %f67;
	cvt.u64.u32 	%rd38, %r3;
	cvt.u64.u32 	%rd39, %r39;
	add.s64 	%rd40, %rd39, %rd38;
	shl.b64 	%rd41, %rd40, 2;
	add.s64 	%rd42, %rd2, %rd41;
	ld.global.f32 	%f56, [%rd42+4];
	mul.wide.s32 	%rd43, %r19, 4;
	add.s64 	%rd44, %rd37, %rd43;
	ld.global.f32 	%f57, [%rd44];
	fma.rn.f32 	%f67, %f56, %f57, %f55;
	add.s32 	%r39, %r39, 2;
$L__BB0_11:
	and.b32  	%r32, %r18, 1;
	setp.eq.b32 	%p11, %r32, 1;
	not.pred 	%p12, %p11;
	@%p12 bra 	$L__BB0_13;
	add.s32 	%r33, %r39, %r3;
	mul.wide.u32 	%rd45, %r33, 4;
	add.s64 	%rd46, %rd2, %rd45;
	ld.global.f32 	%f58, [%rd46];
	mad.lo.s32 	%r34, %r39, %r19, %r2;
	mul.wide.s32 	%rd47, %r34, 4;
	add.s64 	%rd48, %rd1, %rd47;
	ld.global.f32 	%f59, [%rd48];
	fma.rn.f32 	%f67, %f58, %f59, %f67;
$L__BB0_13:
	mad.lo.s32 	%r35, %r19, %r1, %r2;
	cvta.to.global.u64 	%rd49, %rd6;
	mul.wide.s32 	%rd50, %r35, 4;
	add.s64 	%rd51, %rd49, %rd50;
	st.global.f32 	[%rd51], %f67;
$L__BB0_14:
	ret;

}
	// .globl	_Z13add_bias_reluPfPKfii
.visible .entry _Z13add_bias_reluPfPKfii(
	.param .u64 .ptr .align 1 _Z13add_bias_reluPfPKfii_param_0,
	.param .u64 .ptr .align 1 _Z13add_bias_reluPfPKfii_param_1,
	.param .u32 _Z13add_bias_reluPfPKfii_param_2,
	.param .u32 _Z13add_bias_reluPfPKfii_param_3
)
{
	.reg .pred 	%p<2>;
	.reg .b32 	%r<9>;
	.reg .b32 	%f<5>;
	.reg .b64 	%rd<9>;

	ld.param.u64 	%rd1, [_Z13add_bias_reluPfPKfii_param_0];
	ld.param.u64 	%rd2, [_Z13add_bias_reluPfPKfii_param_1];
	ld.param.u32 	%r3, [_Z13add_bias_reluPfPKfii_param_2];
	ld.param.u32 	%r2, [_Z13add_bias_reluPfPKfii_param_3];
	mov.u32 	%r4, %ctaid.x;
	mov.u32 	%r5, %ntid.x;
	mov.u32 	%r6, %tid.x;
	mad.lo.s32 	%r1, %r4, %r5, %r6;
	mul.lo.s32 	%r7, %r2, %r3;
	setp.ge.s32 	%p1, %r1, %r7;
	@%p1 bra 	$L__BB1_2;
	cvta.to.global.u64 	%rd3, %rd1;
	cvta.to.global.u64 	%rd4, %rd2;
	rem.s32 	%r8, %r1, %r2;
	mul.wide.s32 	%rd5, %r1, 4;
	add.s64 	%rd6, %rd3, %rd5;
	ld.global.f32 	%f1, [%rd6];
	mul.wide.s32 	%rd7, %r8, 4;
	add.s64 	%rd8, %rd4, %rd7;
	ld.global.f32 	%f2, [%rd8];
	add.f32 	%f3, %f1, %f2;
	max.f32 	%f4, %f3, 0f00000000;
	st.global.f32 	[%rd6], %f4;
$L__BB1_2:
	ret;

}
	// .globl	_Z13relu_backwardPfPKfS1_ii
.visible .entry _Z13relu_backwardPfPKfS1_ii(
	.param .u64 .ptr .align 1 _Z13relu_backwardPfPKfS1_ii_param_0,
	.param .u64 .ptr .align 1 _Z13relu_backwardPfPKfS1_ii_param_1,
	.param .u64 .ptr .align 1 _Z13relu_backwardPfPKfS1_ii_param_2,
	.param .u32 _Z13relu_backwardPfPKfS1_ii_param_3,
	.param .u32 _Z13relu_backwardPfPKfS1_ii_param_4
)
{
	.reg .pred 	%p<3>;
	.reg .b32 	%r<8>;
	.reg .b32 	%f<6>;
	.reg .b64 	%rd<13>;

	ld.param.u64 	%rd1, [_Z13relu_backwardPfPKfS1_ii_param_0];
	ld.param.u64 	%rd2, [_Z13relu_backwardPfPKfS1_ii_param_1];
	ld.param.u64 	%rd3, [_Z13relu_backwardPfPKfS1_ii_param_2];
	ld.param.u32 	%r2, [_Z13relu_backwardPfPKfS1_ii_param_3];
	ld.param.u32 	%r3, [_Z13relu_backwardPfPKfS1_ii_param_4];
	mov.u32 	%r4, %ctaid.x;
	mov.u32 	%r5, %ntid.x;
	mov.u32 	%r6, %tid.x;
	mad.lo.s32 	%r1, %r4, %r5, %r6;
	mul.lo.s32 	%r7, %r3, %r2;
	setp.ge.s32 	%p1, %r1, %r7;
	@%p1 bra 	$L__BB2_4;
	cvta.to.global.u64 	%rd4, %rd2;
	mul.wide.s32 	%rd5, %r1, 4;
	add.s64 	%rd6, %rd4, %rd5;
	ld.global.f32 	%f4, [%rd6];
	setp.leu.f32 	%p2, %f4, 0f00000000;
	mov.f32 	%f5, 0f00000000;
	@%p2 bra 	$L__BB2_3;
	cvta.to.global.u64 	%rd7, %rd3;
	add.s64 	%rd9, %rd7, %rd5;
	ld.global.f32 	%f5, [%rd9];
$L__BB2_3:
	cvta.to.global.u64 	%rd10, %rd1;
	add.s64 	%rd12, %rd10, %rd5;
	st.global.f32 	[%rd12], %f5;
$L__BB2_4:
	ret;

}
	// .globl	_Z10compute_dWPfPKfS1_iii
.visible .entry _Z10compute_dWPfPKfS1_iii(
	.param .u64 .ptr .align 1 _Z10compute_dWPfPKfS1_iii_param_0,
	.param .u64 .ptr .align 1 _Z10compute_dWPfPKfS1_iii_param_1,
	.param .u64 .ptr .align 1 _Z10compute_dWPfPKfS1_iii_param_2,
	.param .u32 _Z10compute_dWPfPKfS1_iii_param_3,
	.param .u32 _Z10compute_dWPfPKfS1_iii_param_4,
	.param .u32 _Z10compute_dWPfPKfS1_iii_param_5
)
{
	.reg .pred 	%p<13>;
	.reg .b32 	%r<44>;
	.reg .b32 	%f<68>;
	.reg .b64 	%rd<53>;

	ld.param.u64 	%rd3, [_Z10compute_dWPfPKfS1_iii_param_0];
	ld.param.u64 	%rd4, [_Z10compute_dWPfPKfS1_iii_param_1];
	ld.param.u64 	%rd5, [_Z10compute_dWPfPKfS1_iii_param_2];
	ld.param.u32 	%r20, [_Z10compute_dWPfPKfS1_iii_param_3];
	ld.param.u32 	%r21, [_Z10compute_dWPfPKfS1_iii_param_4];
	ld.param.u32 	%r22, [_Z10compute_dWPfPKfS1_iii_param_5];
	cvta.to.global.u64 	%rd1, %rd5;
	cvta.to.global.u64 	%rd2, %rd4;
	mov.u32 	%r23, %ctaid.y;
	mov.u32 	%r24, %ntid.y;
	mov.u32 	%r25, %tid.y;
	mad.lo.s32 	%r1, %r23, %r24, %r25;
	mov.u32 	%r26, %ctaid.x;
	mov.u32 	%r27, %ntid.x;
	mov.u32 	%r28, %tid.x;
	mad.lo.s32 	%r2, %r26, %r27, %r28;
	setp.ge.s32 	%p1, %r1, %r21;
	setp.ge.s32 	%p2, %r2, %r22;
	or.pred  	%p3, %p1, %p2;
	@%p3 bra 	$L__BB3_14;
	setp.lt.s32 	%p4, %r20, 1;
	mov.f32 	%f67, 0f00000000;
	@%p4 bra 	$L__BB3_13;
	and.b32  	%r3, %r20, 7;
	setp.lt.u32 	%p5, %r20, 8;
	mov.f32 	%f67, 0f00000000;
	mov.b32 	%r42, 0;
	@%p5 bra 	$L__BB3_5;
	and.b32  	%r42, %r20, 2147483640;
	neg.s32 	%r40, %r42;
	shl.b32 	%r6, %r22, 3;
	shl.b32 	%r7, %r21, 3;
	mov.f32 	%f67, 0f00000000;
	mul.wide.s32 	%rd10, %r21, 4;
	mul.wide.s32 	%rd12, %r22, 4;
	mov.u32 	%r38, %r1;
	mov.u32 	%r39, %r2;
$L__BB3_4:
	.pragma "nounroll";
	mul.wide.s32 	%rd6, %r38, 4;
	add.s64 	%rd7, %rd2, %rd6;
	ld.global.f32 	%f17, [%rd7];
	mul.wide.s32 	%rd8, %r39, 4;
	add.s64 	%rd9, %rd1, %rd8;
	ld.global.f32 	%f18, [%rd9];
	fma.rn.f32 	%f19, %f17, %f18, %f67;
	add.s64 	%rd11, %rd7, %rd10;
	ld.global.f32 	%f20, [%rd11];
	add.s64 	%rd13, %rd9, %rd12;
	ld.global.f32 	%f21, [%rd13];
	fma.rn.f32 	%f22, %f20, %f21, %f19;
	add.s64 	%rd14, %rd11, %rd10;
	ld.global.f32 	%f23, [%rd14];
	add.s64 	%rd15, %rd13, %rd12;
	ld.global.f32 	%f24, [%rd15];
	fma.rn.f32 	%f25, %f23, %f24, %f22;
	add.s64 	%rd16, %rd14, %rd10;
	ld.global.f32 	%f26, [%rd16];
	add.s64 	%rd17, %rd15, %rd12;
	ld.global.f32 	%f27, [%rd17];
	fma.rn.f32 	%f28, %f26, %f27, %f25;
	add.s64 	%rd18, %rd16, %rd10;
	ld.global.f32 	%f29, [%rd18];
	add.s64 	%rd19, %rd17, %rd12;
	ld.global.f32 	%f30, [%rd19];
	fma.rn.f32 	%f31, %f29, %f30, %f28;
	add.s64 	%rd20, %rd18, %rd10;
	ld.global.f32 	%f32, [%rd20];
	add.s64 	%rd21, %rd19, %rd12;
	ld.global.f32 	%f33, [%rd21];
	fma.rn.f32 	%f34, %f32, %f33, %f31;
	add.s64 	%rd22, %rd20, %rd10;
	ld.global.f32 	%f35, [%rd22];
	add.s64 	%rd23, %rd21, %rd12;
	ld.global.f32 	%f36, [%rd23];
	fma.rn.f32 	%f37, %f35, %f36, %f34;
	add.s64 	%rd24, %rd22, %rd10;
	ld.global.f32 	%f38, [%rd24];
	add.s64 	%rd25, %rd23, %rd12;
	ld.global.f32 	%f39, [%rd25];
	fma.rn.f32 	%f67, %f38, %f39, %f37;
	add.s32 	%r40, %r40, 8;
	add.s32 	%r39, %r39, %r6;
	add.s32 	%r38, %r38, %r7;
	setp.ne.s32 	%p6, %r40, 0;
	@%p6 bra 	$L__BB3_4;
$L__BB3_5:
	setp.eq.s32 	%p7, %r3, 0;
	@%p7 bra 	$L__BB3_13;
	and.b32  	%r15, %r20, 3;
	setp.lt.u32 	%p8, %r3, 4;
	@%p8 bra 	$L__BB3_8;
	mad.lo.s32 	%r30, %r42, %r21, %r1;
	mul.wide.s32 	%rd26, %r30, 4;
	add.s64 	%rd27, %rd2, %rd26;
	ld.global.f32 	%f41, [%rd27];
	mad.lo.s32 	%r31, %r42, %r22, %r2;
	mul.wide.s32 	%rd28, %r31, 4;
	add.s64 	%rd29, %rd1, %rd28;
	ld.global.f32 	%f42, [%rd29];
	fma.rn.f32 	%f43, %f41, %f42, %f67;
	mul.wide.s32 	%rd30, %r21, 4;
	add.s64 	%rd31, %rd27, %rd30;
	ld.global.f32 	%f44, [%rd31];
	mul.wide.s32 	%rd32, %r22, 4;
	add.s64 	%rd33, %rd29, %rd32;
	ld.global.f32 	%f45, [%rd33];
	fma.rn.f32 	%f46, %f44, %f45, %f43;
	add.s64 	%rd34, %rd31, %rd30;
	ld.global.f32 	%f47, [%rd34];
	add.s64 	%rd35, %rd33, %rd32;
	ld.global.f32 	%f48, [%rd35];
	fma.rn.f32 	%f49, %f47, %f48, %f46;
	add.s64 	%rd36, %rd34, %rd30;
	ld.global.f32 	%f50, [%rd36];
	add.s64 	%rd37, %rd35, %rd32;
	ld.global.f32 	%f51, [%rd37];
	fma.rn.f32 	%f67, %f50, %f51, %f49;
	add.s32 	%r42, %r42, 4;
$L__BB3_8:
	setp.eq.s32 	%p9, %r15, 0;
	@%p9 bra 	$L__BB3_13;
	setp.eq.s32 	%p10, %r15, 1;
	@%p10 bra 	$L__BB3_11;
	mad.lo.s32 	%r32, %r42, %r21, %r1;
	mul.wide.s32 	%rd38, %r32, 4;
	add.s64 	%rd39, %rd2, %rd38;
	ld.global.f32 	%f53, [%rd39];
	mad.lo.s32 	%r33, %r42, %r22, %r2;
	mul.wide.s32 	%rd40, %r33, 4;
	add.s64 	%rd41, %rd1, %rd40;
	ld.global.f32 	%f54, [%rd41];
	fma.rn.f32 	%f55, %f53, %f54, %f67;
	mul.wide.s32 	%rd42, %r21, 4;
	add.s64 	%rd43, %rd39, %rd42;
	ld.global.f32 	%f56, [%rd43];
	mul.wide.s32 	%rd44, %r22, 4;
	add.s64 	%rd45, %rd41, %rd44;
	ld.global.f32 	%f57, [%rd45];
	fma.rn.f32 	%f67, %f56, %f57, %f55;
	add.s32 	%r42, %r42, 2;
$L__BB3_11:
	and.b32  	%r34, %r20, 1;
	setp.eq.b32 	%p11, %r34, 1;
	not.pred 	%p12, %p11;
	@%p12 bra 	$L__BB3_13;
	mad.lo.s32 	%r35, %r42, %r21, %r1;
	mul.wide.s32 	%rd46, %r35, 4;
	add.s64 	%rd47, %rd2, %rd46;
	ld.global.f32 	%f58, [%rd47];
	mad.lo.s32 	%r36, %r42, %r22, %r2;
	mul.wide.s32 	%rd48, %r36, 4;
	add.s64 	%rd49, %rd1, %rd48;
	ld.global.f32 	%f59, [%rd49];
	fma.rn.f32 	%f67, %f58, %f59, %f67;
$L__BB3_13:
	mad.lo.s32 	%r37, %r22, %r1, %r2;
	cvta.to.global.u64 	%rd50, %rd3;
	mul.wide.s32 	%rd51, %r37, 4;
	add.s64 	%rd52, %rd50, %rd51;
	st.global.f32 	[%rd52], %f67;
$L__BB3_14:
	ret;

}
	// .globl	_Z10compute_dbPfPKfii
.visible .entry _Z10compute_dbPfPKfii(
	.param .u64 .ptr .align 1 _Z10compute_dbPfPKfii_param_0,
	.param .u64 .ptr .align 1 _Z10compute_dbPfPKfii_param_1,
	.param .u32 _Z10compute_dbPfPKfii_param_2,
	.param .u32 _Z10compute_dbPfPKfii_param_3
)
{
	.reg .pred 	%p<11>;
	.reg .b32 	%r<38>;
	.reg .b32 	%f<83>;
	.reg .b64 	%rd<43>;

	ld.param.u64 	%rd2, [_Z10compute_dbPfPKfii_param_0];
	ld.param.u64 	%rd3, [_Z10compute_dbPfPKfii_param_1];
	ld.param.u32 	%r23, [_Z10compute_dbPfPKfii_param_2];
	ld.param.u32 	%r24, [_Z10compute_dbPfPKfii_param_3];
	cvta.to.global.u64 	%rd1, %rd3;
	mov.u32 	%r25, %ctaid.x;
	mov.u32 	%r26, %ntid.x;
	mov.u32 	%r27, %tid.x;
	mad.lo.s32 	%r1, %r25, %r26, %r27;
	setp.ge.s32 	%p1, %r1, %r24;
	@%p1 bra 	$L__BB4_15;
	setp.lt.s32 	%p2, %r23, 1;
	mov.f32 	%f82, 0f00000000;
	@%p2 bra 	$L__BB4_14;
	and.b32  	%r2, %r23, 15;
	setp.lt.u32 	%p3, %r23, 16;
	mov.f32 	%f82, 0f00000000;
	mov.b32 	%r34, 0;
	@%p3 bra 	$L__BB4_5;
	and.b32  	%r34, %r23, 2147483632;
	neg.s32 	%r32, %r34;
	shl.b32 	%r5, %r24, 4;
	mov.f32 	%f82, 0f00000000;
	mul.wide.s32 	%rd6, %r24, 4;
	mov.u32 	%r31, %r1;
$L__BB4_4:
	.pragma "nounroll";
	mul.wide.s32 	%rd4, %r31, 4;
	add.s64 	%rd5, %rd1, %rd4;
	ld.global.f32 	%f18, [%rd5];
	add.f32 	%f19, %f82, %f18;
	add.s64 	%rd7, %rd5, %rd6;
	ld.global.f32 	%f20, [%rd7];
	add.f32 	%f21, %f19, %f20;
	add.s64 	%rd8, %rd7, %rd6;
	ld.global.f32 	%f22, [%rd8];
	add.f32 	%f23, %f21, %f22;
	add.s64 	%rd9, %rd8, %rd6;
	ld.global.f32 	%f24, [%rd9];
	add.f32 	%f25, %f23, %f24;
	add.s64 	%rd10, %rd9, %rd6;
	ld.global.f32 	%f26, [%rd10];
	add.f32 	%f27, %f25, %f26;
	add.s64 	%rd11, %rd10, %rd6;
	ld.global.f32 	%f28, [%rd11];
	add.f32 	%f29, %f27, %f28;
	add.s64 	%rd12, %rd11, %rd6;
	ld.global.f32 	%f30, [%rd12];
	add.f32 	%f31, %f29, %f30;
	add.s64 	%rd13, %rd12, %rd6;
	ld.global.f32 	%f32, [%rd13];
	add.f32 	%f33, %f31, %f32;
	add.s64 	%rd14, %rd13, %rd6;
	ld.global.f32 	%f34, [%rd14];
	add.f32 	%f35, %f33, %f34;
	add.s64 	%rd15, %rd14, %rd6;
	ld.global.f32 	%f36, [%rd15];
	add.f32 	%f37, %f35, %f36;
	add.s64 	%rd16, %rd15, %rd6;
	ld.global.f32 	%f38, [%rd16];
	add.f32 	%f39, %f37, %f38;
	add.s64 	%rd17, %rd16, %rd6;
	ld.global.f32 	%f40, [%rd17];
	add.f32 	%f41, %f39, %f40;
	add.s64 	%rd18, %rd17, %rd6;
	ld.global.f32 	%f42, [%rd18];
	add.f32 	%f43, %f41, %f42;
	add.s64 	%rd19, %rd18, %rd6;
	ld.global.f32 	%f44, [%rd19];
	add.f32 	%f45, %f43, %f44;
	add.s64 	%rd20, %rd19, %rd6;
	ld.global.f32 	%f46, [%rd20];
	add.f32 	%f47, %f45, %f46;
	add.s64 	%rd21, %rd20, %rd6;
	ld.global.f32 	%f48, [%rd21];
	add.f32 	%f82, %f47, %f48;
	add.s32 	%r32, %r32, 16;
	add.s32 	%r31, %r31, %r5;
	setp.ne.s32 	%p4, %r32, 0;
	@%p4 bra 	$L__BB4_4;
$L__BB4_5:
	setp.eq.s32 	%p5, %r2, 0;
	@%p5 bra 	$L__BB4_14;
	and.b32  	%r11, %r23, 7;
	setp.lt.u32 	%p6, %r2, 8;
	@%p6 bra 	$L__BB4_8;
	mad.lo.s32 	%r29, %r34, %r24, %r1;
	mul.wide.s32 	%rd22, %r29, 4;
	add.s64 	%rd23, %rd1, %rd22;
	ld.global.f32 	%f50, [%rd23];
	add.f32 	%f51, %f82, %f50;
	mul.wide.s32 	%rd24, %r24, 4;
	add.s64 	%rd25, %rd23, %rd24;
	ld.global.f32 	%f52, [%rd25];
	add.f32 	%f53, %f51, %f52;
	add.s64 	%rd26, %rd25, %rd24;
	ld.global.f32 	%f54, [%rd26];
	add.f32 	%f55, %f53, %f54;
	add.s64 	%rd27, %rd26, %rd24;
	ld.global.f32 	%f56, [%rd27];
	add.f32 	%f57, %f55, %f56;
	add.s64 	%rd28, %rd27, %rd24;
	ld.global.f32 	%f58, [%rd28];
	add.f32 	%f59, %f57, %f58;
	add.s64 	%rd29, %rd28, %rd24;
	ld.global.f32 	%f60, [%rd29];
	add.f32 	%f61, %f59, %f60;
	add.s64 	%rd30, %rd29, %rd24;
	ld.global.f32 	%f62, [%rd30];
	add.f32 	%f63, %f61, %f62;
	add.s64 	%rd31, %rd30, %rd24;
	ld.global.f32 	%f64, [%rd31];
	add.f32 	%f82, %f63, %f64;
	add.s32 	%r34, %r34, 8;
$L__BB4_8:
	setp.eq.s32 	%p7, %r11, 0;
	@%p7 bra 	$L__BB4_14;
	and.b32  	%r14, %r23, 3;
	setp.lt.u32 	%p8, %r11, 4;
	@%p8 bra 	$L__BB4_11;
	mad.lo.s32 	%r30, %r34, %r24, %r1;
	mul.wide.s32 	%rd32, %r30, 4;
	add.s64 	%rd33, %rd1, %rd32;
	ld.global.f32 	%f66, [%rd33];
	add.f32 	%f67, %f82, %f66;
	mul.wide.s32 	%rd34, %r24, 4;
	add.s64 	%rd35, %rd33, %rd34;
	ld.global.f32 	%f68, [%rd35];
	add.f32 	%f69, %f67, %f68;
	add.s64 	%rd36, %rd35, %rd34;
	ld.global.f32 	%f70, [%rd36];
	add.f32 	%f71, %f69, %f70;
	add.s64 	%rd37, %rd36, %rd34;
	ld.global.f32 	%f72, [%rd37];
	add.f32 	%f82, %f71, %f72;
	add.s32 	%r34, %r34, 4;
$L__BB4_11:
	setp.eq.s32 	%p9, %r14, 0;
	@%p9 bra 	$L__BB4_14;
	mad.lo.s32 	%r37, %r34, %r24, %r1;
	neg.s32 	%r36, %r14;
$L__BB4_13:
	.pragma "nounroll";
	mul.wide.s32 	%rd38, %r37, 4;
	add.s64 	%rd39, %rd1, %rd38;
	ld.global.f32 	%f73, [%rd39];
	add.f32 	%f82, %f82, %f73;
	add.s32 	%r37, %r37, %r24;
	add.s32 	%r36, %r36, 1;
	setp.ne.s32 	%p10, %r36, 0;
	@%p10 bra 	$L__BB4_13;
$L__BB4_14:
	cvta.to.global.u64 	%rd40, %rd2;
	mul.wide.s32 	%rd41, %r1, 4;
	add.s64 	%rd42, %rd40, %rd41;
	st.global.f32 	[%rd42], %f82;
$L__BB4_15:
	ret;

}
	// .globl	_Z10compute_dxPfPKfS1_iii
.visible .entry _Z10compute_dxPfPKfS1_iii(
	.param .u64 .ptr .align 1 _Z10compute_dxPfPKfS1_iii_param_0,
	.param .u64 .ptr .align 1 _Z10compute_dxPfPKfS1_iii_param_1,
	.param .u64 .ptr .align 1 _Z10compute_dxPfPKfS1_iii_param_2,
	.param .u32 _Z10compute_dxPfPKfS1_iii_param_3,
	.param .u32 _Z10compute_dxPfPKfS1_iii_param_4,
	.param .u32 _Z10compute_dxPfPKfS1_iii_param_5
)
{
	.reg .pred 	%p<13>;
	.reg .b32 	%r<48>;
	.reg .b32 	%f<112>;
	.reg .b64 	%rd<43>;

	ld.param.u64 	%rd10, [_Z10compute_dxPfPKfS1_iii_param_0];
	ld.param.u64 	%rd11, [_Z10compute_dxPfPKfS1_iii_param_1];
	ld.param.u64 	%rd12, [_Z10compute_dxPfPKfS1_iii_param_2];
	ld.param.u32 	%r27, [_Z10compute_dxPfPKfS1_iii_param_3];
	ld.param.u32 	%r25, [_Z10compute_dxPfPKfS1_iii_param_4];
	ld.param.u32 	%r26, [_Z10compute_dxPfPKfS1_iii_param_5];
	cvta.to.global.u64 	%rd1, %rd12;
	cvta.to.global.u64 	%rd2, %rd11;
	mov.u32 	%r28, %ctaid.y;
	mov.u32 	%r29, %ntid.y;
	mov.u32 	%r30, %tid.y;
	mad.lo.s32 	%r1, %r28, %r29, %r30;
	mov.u32 	%r31, %ctaid.x;
	mov.u32 	%r32, %ntid.x;
	mov.u32 	%r33, %tid.x;
	mad.lo.s32 	%r2, %r31, %r32, %r33;
	setp.ge.s32 	%p1, %r1, %r27;
	setp.ge.s32 	%p2, %r2, %r25;
	or.pred  	%p3, %p1, %p2;
	@%p3 bra 	$L__BB5_15;
	setp.lt.s32 	%p4, %r26, 1;
	mov.f32 	%f111, 0f00000000;
	@%p4 bra 	$L__BB5_14;
	mul.lo.s32 	%r3, %r26, %r1;
	mul.lo.s32 	%r4, %r26, %r2;
	and.b32  	%r5, %r26, 15;
	setp.lt.u32 	%p5, %r26, 16;
	mov.f32 	%f111, 0f00000000;
	mov.b32 	%r44, 0;
	@%p5 bra 	$L__BB5_5;
	and.b32  	%r44, %r26, 2147483632;
	neg.s32 	%r42, %r44;
	mul.wide.u32 	%rd13, %r3, 4;
	add.s64 	%rd14, %rd13, %rd2;
	add.s64 	%rd41, %rd14, 32;
	add.s64 	%rd4, %rd1, 32;
	mov.f32 	%f111, 0f00000000;
	mov.u32 	%r41, %r4;
$L__BB5_4:
	.pragma "nounroll";
	mul.wide.s32 	%rd15, %r41, 4;
	add.s64 	%rd16, %rd4, %rd15;
	ld.global.f32 	%f18, [%rd41+-32];
	ld.global.f32 	%f19, [%rd16+-32];
	fma.rn.f32 	%f20, %f18, %f19, %f111;
	ld.global.f32 	%f21, [%rd41+-28];
	ld.global.f32 	%f22, [%rd16+-28];
	fma.rn.f32 	%f23, %f21, %f22, %f20;
	ld.global.f32 	%f24, [%rd41+-24];
	ld.global.f32 	%f25, [%rd16+-24];
	fma.rn.f32 	%f26, %f24, %f25, %f23;
	ld.global.f32 	%f27, [%rd41+-20];
	ld.global.f32 	%f28, [%rd16+-20];
	fma.rn.f32 	%f29, %f27, %f28, %f26;
	ld.global.f32 	%f30, [%rd41+-16];
	ld.global.f32 	%f31, [%rd16+-16];
	fma.rn.f32 	%f32, %f30, %f31, %f29;
	ld.global.f32 	%f33, [%rd41+-12];
	ld.global.f32 	%f34, [%rd16+-12];
	fma.rn.f32 	%f35, %f33, %f34, %f32;
	ld.global.f32 	%f36, [%rd41+-8];
	ld.global.f32 	%f37, [%rd16+-8];
	fma.rn.f32 	%f38, %f36, %f37, %f35;
	ld.global.f32 	%f39, [%rd41+-4];
	ld.global.f32 	%f40, [%rd16+-4];
	fma.rn.f32 	%f41, %f39, %f40, %f38;
	ld.global.f32 	%f42, [%rd41];
	ld.global.f32 	%f43, [%rd16];
	fma.rn.f32 	%f44, %f42, %f43, %f41;
	ld.global.f32 	%f45, [%rd41+4];
	ld.global.f32 	%f46, [%rd16+4];
	fma.rn.f32 	%f47, %f45, %f46, %f44;
	ld.global.f32 	%f48, [%rd41+8];
	ld.global.f32 	%f49, [%rd16+8];
	fma.rn.f32 	%f50, %f48, %f49, %f47;
	ld.global.f32 	%f51, [%rd41+12];
	ld.global.f32 	%f52, [%rd16+12];
	fma.rn.f32 	%f53, %f51, %f52, %f50;
	ld.global.f32 	%f54, [%rd41+16];
	ld.global.f32 	%f55, [%rd16+16];
	fma.rn.f32 	%f56, %f54, %f55, %f53;
	ld.global.f32 	%f57, [%rd41+20];
	ld.global.f32 	%f58, [%rd16+20];
	fma.rn.f32 	%f59, %f57, %f58, %f56;
	ld.global.f32 	%f60, [%rd41+24];
	ld.global.f32 	%f61, [%rd16+24];
	fma.rn.f32 	%f62, %f60, %f61, %f59;
	ld.global.f32 	%f63, [%rd41+28];
	ld.global.f32 	%f64, [%rd16+28];
	fma.rn.f32 	%f111, %f63, %f64, %f62;
	add.s32 	%r42, %r42, 16;
	add.s64 	%rd41, %rd41, 64;
	add.s32 	%r41, %r41, 16;
	setp.ne.s32 	%p6, %r42, 0;
	@%p6 bra 	$L__BB5_4;
$L__BB5_5:
	setp.eq.s32 	%p7, %r5, 0;
	@%p7 bra 	$L__BB5_14;
	and.b32  	%r13, %r26, 7;
	setp.lt.u32 	%p8, %r5, 8;
	@%p8 bra 	$L__BB5_8;
	add.s32 	%r35, %r44, %r3;
	mul.wide.u32 	%rd17, %r35, 4;
	add.s64 	%rd18, %rd2, %rd17;
	ld.global.f32 	%f66, [%rd18];
	add.s32 	%r36, %r44, %r4;
	mul.wide.s32 	%rd19, %r36, 4;
	add.s64 	%rd20, %rd1, %rd19;
	ld.global.f32 	%f67, [%rd20];
	fma.rn.f32 	%f68, %f66, %f67, %f111;
	cvt.u64.u32 	%rd21, %r3;
	cvt.u64.u32 	%rd22, %r44;
	add.s64 	%rd23, %rd22, %rd21;
	shl.b64 	%rd24, %rd23, 2;
	add.s64 	%rd25, %rd2, %rd24;
	ld.global.f32 	%f69, [%rd25+4];
	ld.global.f32 	%f70, [%rd20+4];
	fma.rn.f32 	%f71, %f69, %f70, %f68;
	ld.global.f32 	%f72, [%rd25+8];
	ld.global.f32 	%f73, [%rd20+8];
	fma.rn.f32 	%f74, %f72, %f73, %f71;
	ld.global.f32 	%f75, [%rd25+12];
	ld.global.f32 	%f76, [%rd20+12];
	fma.rn.f32 	%f77, %f75, %f76, %f74;
	ld.global.f32 	%f78, [%rd25+16];
	ld.global.f32 	%f79, [%rd20+16];
	fma.rn.f32 	%f80, %f78, %f79, %f77;
	ld.global.f32 	%f81, [%rd25+20];
	ld.global.f32 	%f82, [%rd20+20];
	fma.rn.f32 	%f83, %f81, %f82, %f80;
	ld.global.f32 	%f84, [%rd25+24];
	ld.global.f32 	%f85, [%rd20+24];
	fma.rn.f32 	%f86, %f84, %f85, %f83;
	ld.global.f32 	%f87, [%rd25+28];
	ld.global.f32 	%f88, [%rd20+28];
	fma.rn.f32 	%f111, %f87, %f88, %f86;
	add.s32 	%r44, %r44, 8;
$L__BB5_8:
	setp.eq.s32 	%p9, %r13, 0;
	@%p9 bra 	$L__BB5_14;
	and.b32  	%r16, %r26, 3;
	setp.lt.u32 	%p10, %r13, 4;
	@%p10 bra 	$L__BB5_11;
	add.s32 	%r37, %r44, %r3;
	mul.wide.u32 	%rd26, %r37, 4;
	add.s64 	%rd27, %rd2, %rd26;
	ld.global.f32 	%f90, [%rd27];
	add.s32 	%r38, %r44, %r4;
	mul.wide.s32 	%rd28, %r38, 4;
	add.s64 	%rd29, %rd1, %rd28;
	ld.global.f32 	%f91, [%rd29];
	fma.rn.f32 	%f92, %f90, %f91, %f111;
	cvt.u64.u32 	%rd30, %r3;
	cvt.u64.u32 	%rd31, %r44;
	add.s64 	%rd32, %rd31, %rd30;
	shl.b64 	%rd33, %rd32, 2;
	add.s64 	%rd34, %rd2, %rd33;
	ld.global.f32 	%f93, [%rd34+4];
	ld.global.f32 	%f94, [%rd29+4];
	fma.rn.f32 	%f95, %f93, %f94, %f92;
	ld.global.f32 	%f96, [%rd34+8];
	ld.global.f32 	%f97, [%rd29+8];
	fma.rn.f32 	%f98, %f96, %f97, %f95;
	ld.global.f32 	%f99, [%rd34+12];
	ld.global.f32 	%f100, [%rd29+12];
	fma.rn.f32 	%f111, %f99, %f100, %f98;
	add.s32 	%r44, %r44, 4;
$L__BB5_11:
	setp.eq.s32 	%p11, %r16, 0;
	@%p11 bra 	$L__BB5_14;
	add.s32 	%r47, %r44, %r4;
	add.s32 	%r39, %r44, %r3;
	mul.wide.u32 	%rd35, %r39, 4;
	add.s64 	%rd42, %rd2, %rd35;
	neg.s32 	%r46, %r16;
$L__BB5_13:
	.pragma "nounroll";
	mul.wide.s32 	%rd36, %r47, 4;
	add.s64 	%rd37, %rd1, %rd36;
	ld.global.f32 	%f101, [%rd42];
	ld.global.f32 	%f102, [%rd37];
	fma.rn.f32 	%f111, %f101, %f102, %f111;
	add.s32 	%r47, %r47, 1;
	add.s64 	%rd42, %rd42, 4;
	add.s32 	%r46, %r46, 1;
	setp.ne.s32 	%p12, %r46, 0;
	@%p12 bra 	$L__BB5_13;
$L__BB5_14:
	mad.lo.s32 	%r40, %r25, %r1, %r2;
	cvta.to.global.u64 	%rd38, %rd10;
	mul.wide.s32 	%rd39, %r40, 4;
	add.s64 	%rd40, %rd38, %rd39;
	st.global.f32 	[%rd40], %f111;
$L__BB5_15:
	ret;

}


// ===== COMPILED SASS (sm_100) =====

	.target	sm_100

	.elftype	@"ET_EXEC"


//--------------------- .note.nv.tkinfo           --------------------------
	.section	.note.nv.tkinfo,"",@"SHT_NOTE"
	.sectionflags	@"SHF_NOTE_NV_TKINFO"
	.tkinfo
        /*0018*/ 	.word	0x00000002
        /*0030*/ 	.string	""
        /*0030*/ 	.string	"ptxas"
        /*0030*/ 	.string	"Cuda compilation tools, release 13.0, V13.0.88"
        /*0030*/ 	.string	"Build cuda_13.0.r13.0/compiler.36424714_0"
        /*0030*/ 	.string	"-arch sm_100 -m 64 "



//--------------------- .note.nv.cuinfo           --------------------------
	.section	.note.nv.cuinfo,"",@"SHT_NOTE"
	.sectionflags	@"SHF_NOTE_NV_CUINFO"
        /*0018*/ 	.short	0x0002
        /*001a*/ 	.short	0x0064
        /*001c*/ 	.short	0x0082
	.zero		2


//--------------------- .nv.info                  --------------------------
	.section	.nv.info,"",@"SHT_CUDA_INFO"
	.align	4


	//----- nvinfo : EIATTR_REGCOUNT
	.align		4
        /*0000*/ 	.byte	0x04, 0x2f
        /*0002*/ 	.short	(.L_1 - .L_0)
	.align		4
.L_0:
        /*0004*/ 	.word	index@(_Z14matmul_forwardPfPKfS_iii)
        /*0008*/ 	.word	0x00000020


	//----- nvinfo : EIATTR_FRAME_SIZE
	.align		4
.L_1:
        /*000c*/ 	.byte	0x04, 0x11
        /*000e*/ 	.short	(.L_3 - .L_2)
	.align		4
.L_2:
        /*0010*/ 	.word	index@(_Z14matmul_forwardPfPKfS_iii)
        /*0014*/ 	.word	0x00000000


	//----- nvinfo : EIATTR_REGCOUNT
	.align		4
.L_3:
        /*0018*/ 	.byte	0x04, 0x2f
        /*001a*/ 	.short	(.L_5 - .L_4)
	.align		4
.L_4:
        /*001c*/ 	.word	index@(_Z13add_bias_reluPfPKfii)
        /*0020*/ 	.word	0x0000000e


	//----- nvinfo : EIATTR_FRAME_SIZE
	.align		4
.L_5:
        /*0024*/ 	.byte	0x04, 0x11
        /*0026*/ 	.short	(.L_7 - .L_6)
	.align		4
.L_6:
        /*0028*/ 	.word	index@(_Z13add_bias_reluPfPKfii)
        /*002c*/ 	.word	0x00000000


	//----- nvinfo : EIATTR_REGCOUNT
	.align		4
.L_7:
        /*0030*/ 	.byte	0x04, 0x2f
        /*0032*/ 	.short	(.L_9 - .L_8)
	.align		4
.L_8:
        /*0034*/ 	.word	index@(_Z13relu_backwardPfPKfS1_ii)
        /*0038*/ 	.word	0x0000000c


	//----- nvinfo : EIATTR_FRAME_SIZE
	.align		4
.L_9:
        /*003c*/ 	.byte	0x04, 0x11
        /*003e*/ 	.short	(.L_11 - .L_10)
	.align		4
.L_10:
        /*0040*/ 	.word	index@(_Z13relu_backwardPfPKfS1_ii)
        /*0044*/ 	.word	0x00000000


	//----- nvinfo : EIATTR_REGCOUNT
	.align		4
.L_11:
        /*0048*/ 	.byte	0x04, 0x2f
        /*004a*/ 	.short	(.L_13 - .L_12)
	.align		4
.L_12:
        /*004c*/ 	.word	index@(_Z10compute_dWPfPKfS1_iii)
        /*0050*/ 	.word	0x00000020


	//----- nvinfo : EIATTR_FRAME_SIZE
	.align		4
.L_13:
        /*0054*/ 	.byte	0x04, 0x11
        /*0056*/ 	.short	(.L_15 - .L_14)
	.align		4
.L_14:
        /*0058*/ 	.word	index@(_Z10compute_dWPfPKfS1_iii)
        /*005c*/ 	.word	0x00000000


	//----- nvinfo : EIATTR_REGCOUNT
	.align		4
.L_15:
        /*0060*/ 	.byte	0x04, 0x2f
        /*0062*/ 	.short	(.L_17 - .L_16)
	.align		4
.L_16:
        /*0064*/ 	.word	index@(_Z10compute_dbPfPKfii)
        /*0068*/ 	.word	0x00000020


	//----- nvinfo : EIATTR_FRAME_SIZE
	.align		4
.L_17:
        /*006c*/ 	.byte	0x04, 0x11
        /*006e*/ 	.short	(.L_19 - .L_18)
	.align		4
.L_18:
        /*0070*/ 	.word	index@(_Z10compute_dbPfPKfii)
        /*0074*/ 	.word	0x00000000


	//----- nvinfo : EIATTR_REGCOUNT
	.align		4
.L_19:
        /*0078*/ 	.byte	0x04, 0x2f
        /*007a*/ 	.short	(.L_21 - .L_20)
	.align		4
.L_20:
        /*007c*/ 	.word	index@(_Z10compute_dxPfPKfS1_iii)
        /*0080*/ 	.word	0x0000001f


	//----- nvinfo : EIATTR_FRAME_SIZE
	.align		4
.L_21:
        /*0084*/ 	.byte	0x04, 0x11
        /*0086*/ 	.short	(.L_23 - .L_22)
	.align		4
.L_22:
        /*0088*/ 	.word	index@(_Z10compute_dxPfPKfS1_iii)
        /*008c*/ 	.word	0x00000000


	//----- nvinfo : EIATTR_MIN_STACK_SIZE
	.align		4
.L_23:
        /*0090*/ 	.byte	0x04, 0x12
        /*0092*/ 	.short	(.L_25 - .L_24)
	.align		4
.L_24:
        /*0094*/ 	.word	index@(_Z10compute_dxPfPKfS1_iii)
        /*0098*/ 	.word	0x00000000


	//----- nvinfo : EIATTR_MIN_STACK_SIZE
	.align		4
.L_25:
        /*009c*/ 	.byte	0x04, 0x12
        /*009e*/ 	.short	(.L_27 - .L_26)
	.align		4
.L_26:
        /*00a0*/ 	.word	index@(_Z10compute_dbPfPKfii)
        /*00a4*/ 	.word	0x00000000


	//----- nvinfo : EIATTR_MIN_STACK_SIZE
	.align		4
.L_27:
        /*00a8*/ 	.byte	0x04, 0x12
        /*00aa*/ 	.short	(.L_29 - .L_28)
	.align		4
.L_28:
        /*00ac*/ 	.word	index@(_Z10compute_dWPfPKfS1_iii)
        /*00b0*/ 	.word	0x00000000


	//----- nvinfo : EIATTR_MIN_STACK_SIZE
	.align		4
.L_29:
        /*00b4*/ 	.byte	0x04, 0x12
        /*00b6*/ 	.short	(.L_31 - .L_30)
	.align		4
.L_30:
        /*00b8*/ 	.word	index@(_Z13relu_backwardPfPKfS1_ii)
        /*00bc*/ 	.word	0x00000000


	//----- nvinfo : EIATTR_MIN_STACK_SIZE
	.align		4
.L_31:
        /*00c0*/ 	.byte	0x04, 0x12
        /*00c2*/ 	.short	(.L_33 - .L_32)
	.align		4
.L_32:
        /*00c4*/ 	.word	index@(_Z13add_bias_reluPfPKfii)
        /*00c8*/ 	.word	0x00000000


	//----- nvinfo : EIATTR_MIN_STACK_SIZE
	.align		4
.L_33:
        /*00cc*/ 	.byte	0x04, 0x12
        /*00ce*/ 	.short	(.L_35 - .L_34)
	.align		4
.L_34:
        /*00d0*/ 	.word	index@(_Z14matmul_forwardPfPKfS_iii)
        /*00d4*/ 	.word	0x00000000
.L_35:


//--------------------- .nv.compat                --------------------------
	.section	.nv.compat,"",@"SHT_CUDA_COMPAT_INFO"
	.align	4
        /*0000*/ 	.byte	0x02, 0x09, 0x00, 0x00, 0x02, 0x02, 0x01, 0x00, 0x02, 0x05, 0x05, 0x00, 0x03, 0x07, 0x01, 0x01
        /*0010*/ 	.byte	0x02, 0x03, 0x00, 0x00, 0x02, 0x06, 0x01, 0x00, 0x04, 0x0b, 0x08, 0x00, 0x09, 0x00, 0x00, 0x00
        /*0020*/ 	.byte	0x00, 0x00, 0x00, 0x00


//--------------------- .nv.info._Z10compute_dxPfPKfS1_iii --------------------------
	.section	.nv.info._Z10compute_dxPfPKfS1_iii,"",@"SHT_CUDA_INFO"
	.sectionflags	@""
	.align	4


	//----- nvinfo : EIATTR_CUDA_API_VERSION
	.align		4
        /*0000*/ 	.byte	0x04, 0x37
        /*0002*/ 	.short	(.L_37 - .L_36)
.L_36:
        /*0004*/ 	.word	0x00000082


	//----- nvinfo : EIATTR_KPARAM_INFO
	.align		4
.L_37:
        /*0008*/ 	.byte	0x04, 0x17
        /*000a*/ 	.short	(.L_39 - .L_38)
.L_38:
        /*000c*/ 	.word	0x00000000
        /*0010*/ 	.short	0x0005
        /*0012*/ 	.short	0x0020
        /*0014*/ 	.byte	0x00, 0xf0, 0x11, 0x00


	//----- nvinfo : EIATTR_KPARAM_INFO
	.align		4
.L_39:
        /*0018*/ 	.byte	0x04, 0x17
        /*001a*/ 	.short	(.L_41 - .L_40)
.L_40:
        /*001c*/ 	.word	0x00000000
        /*0020*/ 	.short	0x0004
        /*0022*/ 	.short	0x001c
        /*0024*/ 	.byte	0x00, 0xf0, 0x11, 0x00


	//----- nvinfo : EIATTR_KPARAM_INFO
	.align		4
.L_41:
        /*0028*/ 	.byte	0x04, 0x17
        /*002a*/ 	.short	(.L_43 - .L_42)
.L_42:
        /*002c*/ 	.word	0x00000000
        /*0030*/ 	.short	0x0003
        /*0032*/ 	.short	0x0018
        /*0034*/ 	.byte	0x00, 0xf0, 0x11, 0x00


	//----- nvinfo : EIATTR_KPARAM_INFO
	.align		4
.L_43:
        /*0038*/ 	.byte	0x04, 0x17
        /*003a*/ 	.short	(.L_45 - .L_44)
.L_44:
        /*003c*/ 	.word	0x00000000
        /*0040*/ 	.short	0x0002
        /*0042*/ 	.short	0x0010
        /*0044*/ 	.byte	0x00, 0xf5, 0x21, 0x00


	//----- nvinfo : EIATTR_KPARAM_INFO
	.align		4
.L_45:
        /*0048*/ 	.byte	0x04, 0x17
        /*004a*/ 	.short	(.L_47 - .L_46)
.L_46:
        /*004c*/ 	.word	0x00000000
        /*0050*/ 	.short	0x0001
        /*0052*/ 	.short	0x0008
        /*0054*/ 	.byte	0x00, 0xf5, 0x21, 0x00


	//----- nvinfo : EIATTR_KPARAM_INFO
	.align		4
.L_47:
        /*0058*/ 	.byte	0x04, 0x17
        /*005a*/ 	.short	(.L_49 - .L_48)
.L_48:
        /*005c*/ 	.word	0x00000000
        /*0060*/ 	.short	0x0000
        /*0062*/ 	.short	0x0000
        /*0064*/ 	.byte	0x00, 0xf5, 0x21, 0x00


	//----- nvinfo : EIATTR_SPARSE_MMA_MASK
	.align		4
.L_49:
        /*0068*/ 	.byte	0x03, 0x50
        /*006a*/ 	.short	0x0000


	//----- nvinfo : EIATTR_MAXREG_COUNT
	.align		4
        /*006c*/ 	.byte	0x03, 0x1b
        /*006e*/ 	.short	0x00ff


	//----- nvinfo : EIATTR_MERCURY_ISA_VERSION
	.align		4
        /*0070*/ 	.byte	0x03, 0x5f
        /*0072*/ 	.short	0x0101


	//----- nvinfo : EIATTR_VRC_CTA_INIT_COUNT
	.align		4
        /*0074*/ 	.byte	0x02, 0x4a
	.zero		1
	.zero		1


	//----- nvinfo : EIATTR_EXIT_INSTR_OFFSETS
	.align		4
        /*0078*/ 	.byte	0x04, 0x1c
        /*007a*/ 	.short	(.L_51 - .L_50)


	//   ....[0]....
.L_50:
        /*007c*/ 	.word	0x000000c0


	//   ....[1]....
        /*0080*/ 	.word	0x00000bd0


	//----- nvinfo : EIATTR_CBANK_PARAM_SIZE
	.align		4
.L_51:
        /*0084*/ 	.byte	0x03, 0x19
        /*0086*/ 	.short	0x0024


	//----- nvinfo : EIATTR_PARAM_CBANK
	.align		4
        /*0088*/ 	.byte	0x04, 0x0a
        /*008a*/ 	.short	(.L_53 - .L_52)
	.align		4
.L_52:
        /*008c*/ 	.word	index@(.nv.constant0._Z10compute_dxPfPKfS1_iii)
        /*0090*/ 	.short	0x0380
        /*0092*/ 	.short	0x0024


	//----- nvinfo : EIATTR_SW_WAR
	.align		4
.L_53:
        /*0094*/ 	.byte	0x04, 0x36
        /*0096*/ 	.short	(.L_55 - .L_54)
.L_54:
        /*0098*/ 	.word	0x00000008
.L_55:


//--------------------- .nv.info._Z10compute_dbPfPKfii --------------------------
	.section	.nv.info._Z10compute_dbPfPKfii,"",@"SHT_CUDA_INFO"
	.sectionflags	@""
	.align	4


	//----- nvinfo : EIATTR_CUDA_API_VERSION
	.align		4
        /*0000*/ 	.byte	0x04, 0x37
        /*0002*/ 	.short	(.L_57 - .L_56)
.L_56:
        /*0004*/ 	.word	0x00000082


	//----- nvinfo : EIATTR_KPARAM_INFO
	.align		4
.L_57:
        /*0008*/ 	.byte	0x04, 0x17
        /*000a*/ 	.short	(.L_59 - .L_58)
.L_58:
        /*000c*/ 	.word	0x00000000
        /*0010*/ 	.short	0x0003
        /*0012*/ 	.short	0x0014
        /*0014*/ 	.byte	0x00, 0xf0, 0x11, 0x00


	//----- nvinfo : EIATTR_KPARAM_INFO
	.align		4
.L_59:
        /*0018*/ 	.byte	0x04, 0x17
        /*001a*/ 	.short	(.L_61 - .L_60)
.L_60:
        /*001c*/ 	.word	0x00000000
        /*0020*/ 	.short	0x0002
        /*0022*/ 	.short	0x0010
        /*0024*/ 	.byte	0x00, 0xf0, 0x11, 0x00


	//----- nvinfo : EIATTR_KPARAM_INFO
	.align		4
.L_61:
        /*0028*/ 	.byte	0x04, 0x17
        /*002a*/ 	.short	(.L_63 - .L_62)
.L_62:
        /*002c*/ 	.word	0x00000000
        /*0030*/ 	.short	0x0001
        /*0032*/ 	.short	0x0008
        /*0034*/ 	.byte	0x00, 0xf5, 0x21, 0x00


	//----- nvinfo : EIATTR_KPARAM_INFO
	.align		4
.L_63:
        /*0038*/ 	.byte	0x04, 0x17
        /*003a*/ 	.short	(.L_65 - .L_64)
.L_64:
        /*003c*/ 	.word	0x00000000
        /*0040*/ 	.short	0x0000
        /*0042*/ 	.short	0x0000
        /*0044*/ 	.byte	0x00, 0xf5, 0x21, 0x00


	//----- nvinfo : EIATTR_SPARSE_MMA_MASK
	.align		4
.L_65:
        /*0048*/ 	.byte	0x03, 0x50
        /*004a*/ 	.short	0x0000


	//----- nvinfo : EIATTR_MAXREG_COUNT
	.align		4
        /*004c*/ 	.byte	0x03, 0x1b
        /*004e*/ 	.short	0x00ff


	//----- nvinfo : EIATTR_MERCURY_ISA_VERSION
	.align		4
        /*0050*/ 	.byte	0x03, 0x5f
        /*0052*/ 	.short	0x0101


	//----- nvinfo : EIATTR_VRC_CTA_INIT_COUNT
	.align		4
        /*0054*/ 	.byte	0x02, 0x4a
	.zero		1
	.zero		1


	//----- nvinfo : EIATTR_EXIT_INSTR_OFFSETS
	.align		4
        /*0058*/ 	.byte	0x04, 0x1c
        /*005a*/ 	.short	(.L_67 - .L_66)


	//   ....[0]....
.L_66:
        /*005c*/ 	.word	0x00000070


	//   ....[1]....
        /*0060*/ 	.word	0x000008e0


	//----- nvinfo : EIATTR_CBANK_PARAM_SIZE
	.align		4
.L_67:
        /*0064*/ 	.byte	0x03, 0x19
        /*0066*/ 	.short	0x0018


	//----- nvinfo : EIATTR_PARAM_CBANK
	.align		4
        /*0068*/ 	.byte	0x04, 0x0a
        /*006a*/ 	.short	(.L_69 - .L_68)
	.align		4
.L_68:
        /*006c*/ 	.word	index@(.nv.constant0._Z10compute_dbPfPKfii)
        /*0070*/ 	.short	0x0380
        /*0072*/ 	.short	0x0018


	//----- nvinfo : EIATTR_SW_WAR
	.align		4
.L_69:
        /*0074*/ 	.byte	0x04, 0x36
        /*0076*/ 	.short	(.L_71 - .L_70)
.L_70:
        /*0078*/ 	.word	0x00000008
.L_71:


//--------------------- .nv.info._Z10compute_dWPfPKfS1_iii --------------------------
	.section	.nv.info._Z10compute_dWPfPKfS1_iii,"",@"SHT_CUDA_INFO"
	.sectionflags	@""
	.align	4


	//----- nvinfo : EIATTR_CUDA_API_VERSION
	.align		4
        /*0000*/ 	.byte	0x04, 0x37
        /*0002*/ 	.short	(.L_73 - .L_72)
.L_72:
        /*0004*/ 	.word	0x00000082


	//----- nvinfo : EIATTR_KPARAM_INFO
	.align		4
.L_73:
        /*0008*/ 	.byte	0x04, 0x17
        /*000a*/ 	.short	(.L_75 - .L_74)
.L_74:
        /*000c*/ 	.word	0x00000000
        /*0010*/ 	.short	0x0005
        /*0012*/ 	.short	0x0020
        /*0014*/ 	.byte	0x00, 0xf0, 0x11, 0x00


	//----- nvinfo : EIATTR_KPARAM_INFO
	.align		4
.L_75:
        /*0018*/ 	.byte	0x04, 0x17
        /*001a*/ 	.short	(.L_77 - .L_76)
.L_76:
        /*001c*/ 	.word	0x00000000
        /*0020*/ 	.short	0x0004
        /*0022*/ 	.short	0x001c
        /*0024*/ 	.byte	0x00, 0xf0, 0x11, 0x00


	//----- nvinfo : EIATTR_KPARAM_INFO
	.align		4
.L_77:
        /*0028*/ 	.byte	0x04, 0x17
        /*002a*/ 	.short	(.L_79 - .L_78)
.L_78:
        /*002c*/ 	.word	0x00000000
        /*0030*/ 	.short	0x0003
        /*0032*/ 	.short	0x0018
        /*0034*/ 	.byte	0x00, 0xf0, 0x11, 0x00


	//----- nvinfo : EIATTR_KPARAM_INFO
	.align		4
.L_79:
        /*0038*/ 	.byte	0x04, 0x17
        /*003a*/ 	.short	(.L_81 - .L_80)
.L_80:
        /*003c*/ 	.word	0x00000000
        /*0040*/ 	.short	0x0002
        /*0042*/ 	.short	0x0010
        /*0044*/ 	.byte	0x00, 0xf5, 0x21, 0x00


	//----- nvinfo : EIATTR_KPARAM_INFO
	.align		4
.L_81:
        /*0048*/ 	.byte	0x04, 0x17
        /*004a*/ 	.short	(.L_83 - .L_82)
.L_82:
        /*004c*/ 	.word	0x00000000
        /*0050*/ 	.short	0x0001
        /*0052*/ 	.short	0x0008
        /*0054*/ 	.byte	0x00, 0xf5, 0x21, 0x00


	//----- nvinfo : EIATTR_KPARAM_INFO
	.align		4
.L_83:
        /*0058*/ 	.byte	0x04, 0x17
        /*005a*/ 	.short	(.L_85 - .L_84)
.L_84:
        /*005c*/ 	.word	0x00000000
        /*0060*/ 	.short	0x0000
        /*0062*/ 	.short	0x0000
        /*0064*/ 	.byte	0x00, 0xf5, 0x21, 0x00


	//----- nvinfo : EIATTR_SPARSE_MMA_MASK
	.align		4
.L_85:
        /*0068*/ 	.byte	0x03, 0x50
        /*006a*/ 	.short	0x0000


	//----- nvinfo : EIATTR_MAXREG_COUNT
	.align		4
        /*006c*/ 	.byte	0x03, 0x1b
        /*006e*/ 	.short	0x00ff


	//----- nvinfo : EIATTR_MERCURY_ISA_VERSION
	.align		4
        /*0070*/ 	.byte	0x03, 0x5f
        /*0072*/ 	.short	0x0101


	//----- nvinfo : EIATTR_VRC_CTA_INIT_COUNT
	.align		4
        /*0074*/ 	.byte	0x02, 0x4a
	.zero		1
	.zero		1


	//----- nvinfo : EIATTR_EXIT_INSTR_OFFSETS
	.align		4
        /*0078*/ 	.byte	0x04, 0x1c
        /*007a*/ 	.short	(.L_87 - .L_86)


	//   ....[0]....
.L_86:
        /*007c*/ 	.word	0x000000d0


	//   ....[1]....
        /*0080*/ 	.word	0x000008b0


	//----- nvinfo : EIATTR_CBANK_PARAM_SIZE
	.align		4
.L_87:
        /*0084*/ 	.byte	0x03, 0x19
        /*0086*/ 	.short	0x0024


	//----- nvinfo : EIATTR_PARAM_CBANK
	.align		4
        /*0088*/ 	.byte	0x04, 0x0a
        /*008a*/ 	.short	(.L_89 - .L_88)
	.align		4
.L_88:
        /*008c*/ 	.word	index@(.nv.constant0._Z10compute_dWPfPKfS1_iii)
        /*0090*/ 	.short	0x0380
        /*0092*/ 	.short	0x0024


	//----- nvinfo : EIATTR_SW_WAR
	.align		4
.L_89:
        /*0094*/ 	.byte	0x04, 0x36
        /*0096*/ 	.short	(.L_91 - .L_90)
.L_90:
        /*0098*/ 	.word	0x00000008
.L_91:


//--------------------- .nv.info._Z13relu_backwardPfPKfS1_ii --------------------------
	.section	.nv.info._Z13relu_backwardPfPKfS1_ii,"",@"SHT_CUDA_INFO"
	.sectionflags	@""
	.align	4


	//----- nvinfo : EIATTR_CUDA_API_VERSION
	.align		4
        /*0000*/ 	.byte	0x04, 0x37
        /*0002*/ 	.short	(.L_93 - .L_92)
.L_92:
        /*0004*/ 	.word	0x00000082


	//----- nvinfo : EIATTR_KPARAM_INFO
	.align		4
.L_93:
        /*0008*/ 	.byte	0x04, 0x17
        /*000a*/ 	.short	(.L_95 - .L_94)
.L_94:
        /*000c*/ 	.word	0x00000000
        /*0010*/ 	.short	0x0004
        /*0012*/ 	.short	0x001c
        /*0014*/ 	.byte	0x00, 0xf0, 0x11, 0x00


	//----- nvinfo : EIATTR_KPARAM_INFO
	.align		4
.L_95:
        /*0018*/ 	.byte	0x04, 0x17
        /*001a*/ 	.short	(.L_97 - .L_96)
.L_96:
        /*001c*/ 	.word	0x00000000
        /*0020*/ 	.short	0x0003
        /*0022*/ 	.short	0x0018
        /*0024*/ 	.byte	0x00, 0xf0, 0x11, 0x00


	//----- nvinfo : EIATTR_KPARAM_INFO
	.align		4
.L_97:
        /*0028*/ 	.byte	0x04, 0x17
        /*002a*/ 	.short	(.L_99 - .L_98)
.L_98:
        /*002c*/ 	.word	0x00000000
        /*0030*/ 	.short	0x0002
        /*0032*/ 	.short	0x0010
        /*0034*/ 	.byte	0x00, 0xf5, 0x21, 0x00


	//----- nvinfo : EIATTR_KPARAM_INFO
	.align		4
.L_99:
        /*0038*/ 	.byte	0x04, 0x17
        /*003a*/ 	.short	(.L_101 - .L_100)
.L_100:
        /*003c*/ 	.word	0x00000000
        /*0040*/ 	.short	0x0001
        /*0042*/ 	.short	0x0008
        /*0044*/ 	.byte	0x00, 0xf5, 0x21, 0x00


	//----- nvinfo : EIATTR_KPARAM_INFO
	.align		4
.L_101:
        /*0048*/ 	.byte	0x04, 0x17
        /*004a*/ 	.short	(.L_103 - .L_102)
.L_102:
        /*004c*/ 	.word	0x00000000
        /*0050*/ 	.short	0x0000
        /*0052*/ 	.short	0x0000
        /*0054*/ 	.byte	0x00, 0xf5, 0x21, 0x00


	//----- nvinfo : EIATTR_SPARSE_MMA_MASK
	.align		4
.L_103:
        /*0058*/ 	.byte	0x03, 0x50
        /*005a*/ 	.short	0x0000


	//----- nvinfo : EIATTR_MAXREG_COUNT
	.align		4
        /*005c*/ 	.byte	0x03, 0x1b
        /*005e*/ 	.short	0x00ff


	//----- nvinfo : EIATTR_MERCURY_ISA_VERSION
	.align		4
        /*0060*/ 	.byte	0x03, 0x5f
        /*0062*/ 	.short	0x0101


	//----- nvinfo : EIATTR_VRC_CTA_INIT_COUNT
	.align		4
        /*0064*/ 	.byte	0x02, 0x4a
	.zero		1
	.zero		1


	//----- nvinfo : EIATTR_EXIT_INSTR_OFFSETS
	.align		4
        /*0068*/ 	.byte	0x04, 0x1c
        /*006a*/ 	.short	(.L_105 - .L_104)


	//   ....[0]....
.L_104:
        /*006c*/ 	.word	0x00000080


	//   ....[1]....
        /*0070*/ 	.word	0x00000180


	//----- nvinfo : EIATTR_CRS_STACK_SIZE
	.align		4
.L_105:
        /*0074*/ 	.byte	0x04, 0x1e
        /*0076*/ 	.short	(.L_107 - .L_106)
.L_106:
        /*0078*/ 	.word	0x00000000


	//----- nvinfo : EIATTR_CBANK_PARAM_SIZE
	.align		4
.L_107:
        /*007c*/ 	.byte	0x03, 0x19
        /*007e*/ 	.short	0x0020


	//----- nvinfo : EIATTR_PARAM_CBANK
	.align		4
        /*0080*/ 	.byte	0x04, 0x0a
        /*0082*/ 	.short	(.L_109 - .L_108)
	.align		4
.L_108:
        /*0084*/ 	.word	index@(.nv.constant0._Z13relu_backwardPfPKfS1_ii)
        /*0088*/ 	.short	0x0380
        /*008a*/ 	.short	0x0020


	//----- nvinfo : EIATTR_SW_WAR
	.align		4
.L_109:
        /*008c*/ 	.byte	0x04, 0x36
        /*008e*/ 	.short	(.L_111 - .L_110)
.L_110:
        /*0090*/ 	.word	0x00000008
.L_111:


//--------------------- .nv.info._Z13add_bias_reluPfPKfii --------------------------
	.section	.nv.info._Z13add_bias_reluPfPKfii,"",@"SHT_CUDA_INFO"
	.sectionflags	@""
	.align	4


	//----- nvinfo : EIATTR_CUDA_API_VERSION
	.align		4
        /*0000*/ 	.byte	0x04, 0x37
        /*0002*/ 	.short	(.L_113 - .L_112)
.L_112:
        /*0004*/ 	.word	0x00000082


	//----- nvinfo : EIATTR_KPARAM_INFO
	.align		4
.L_113:
        /*0008*/ 	.byte	0x04, 0x17
        /*000a*/ 	.short	(.L_115 - .L_114)
.L_114:
        /*000c*/ 	.word	0x00000000
        /*0010*/ 	.short	0x0003
        /*0012*/ 	.short	0x0014
        /*0014*/ 	.byte	0x00, 0xf0, 0x11, 0x00


	//----- nvinfo : EIATTR_KPARAM_INFO
	.align		4
.L_115:
        /*0018*/ 	.byte	0x04, 0x17
        /*001a*/ 	.short	(.L_117 - .L_116)
.L_116:
        /*001c*/ 	.word	0x00000000
        /*0020*/ 	.short	0x0002
        /*0022*/ 	.short	0x0010
        /*0024*/ 	.byte	0x00, 0xf0, 0x11, 0x00


	//----- nvinfo : EIATTR_KPARAM_INFO
	.align		4
.L_117:
        /*0028*/ 	.byte	0x04, 0x17
        /*002a*/ 	.short	(.L_119 - .L_118)
.L_118:
        /*002c*/ 	.word	0x00000000
        /*0030*/ 	.short	0x0001
        /*0032*/ 	.short	0x0008
        /*0034*/ 	.byte	0x00, 0xf5, 0x21, 0x00


	//----- nvinfo : EIATTR_KPARAM_INFO
	.align		4
.L_119:
        /*0038*/ 	.byte	0x04, 0x17
        /*003a*/ 	.short	(.L_121 - .L_120)
.L_120:
        /*003c*/ 	.word	0x00000000
        /*0040*/ 	.short	0x0000
        /*0042*/ 	.short	0x0000
        /*0044*/ 	.byte	0x00, 0xf5, 0x21, 0x00


	//----- nvinfo : EIATTR_SPARSE_MMA_MASK
	.align		4
.L_121:
        /*0048*/ 	.byte	0x03, 0x50
        /*004a*/ 	.short	0x0000


	//----- nvinfo : EIATTR_MAXREG_COUNT
	.align		4
        /*004c*/ 	.byte	0x03, 0x1b
        /*004e*/ 	.short	0x00ff


	//----- nvinfo : EIATTR_MERCURY_ISA_VERSION
	.align		4
        /*0050*/ 	.byte	0x03, 0x5f
        /*0052*/ 	.short	0x0101


	//----- nvinfo : EIATTR_VRC_CTA_INIT_COUNT
	.align		4
        /*0054*/ 	.byte	0x02, 0x4a
	.zero		1
	.zero		1


	//----- nvinfo : EIATTR_EXIT_INSTR_OFFSETS
	.align		4
        /*0058*/ 	.byte	0x04, 0x1c
        /*005a*/ 	.short	(.L_123 - .L_122)


	//   ....[0]....
.L_122:
        /*005c*/ 	.word	0x00000080


	//   ....[1]....
        /*0060*/ 	.word	0x00000280


	//----- nvinfo : EIATTR_CBANK_PARAM_SIZE
	.align		4
.L_123:
        /*0064*/ 	.byte	0x03, 0x19
        /*0066*/ 	.short	0x0018


	//----- nvinfo : EIATTR_PARAM_CBANK
	.align		4
        /*0068*/ 	.byte	0x04, 0x0a
        /*006a*/ 	.short	(.L_125 - .L_124)
	.align		4
.L_124:
        /*006c*/ 	.word	index@(.nv.constant0._Z13add_bias_reluPfPKfii)
        /*0070*/ 	.short	0x0380
        /*0072*/ 	.short	0x0018


	//----- nvinfo : EIATTR_SW_WAR
	.align		4
.L_125:
        /*0074*/ 	.byte	0x04, 0x36
        /*0076*/ 	.short	(.L_127 - .L_126)
.L_126:
        /*0078*/ 	.word	0x00000008
.L_127:


//--------------------- .nv.info._Z14matmul_forwardPfPKfS_iii --------------------------
	.section	.nv.info._Z14matmul_forwardPfPKfS_iii,"",@"SHT_CUDA_INFO"
	.sectionflags	@""
	.align	4


	//----- nvinfo : EIATTR_CUDA_API_VERSION
	.align		4
        /*0000*/ 	.byte	0x04, 0x37
        /*0002*/ 	.short	(.L_129 - .L_128)
.L_128:
        /*0004*/ 	.word	0x00000082


	//----- nvinfo : EIATTR_KPARAM_INFO
	.align		4
.L_129:
        /*0008*/ 	.byte	0x04, 0x17
        /*000a*/ 	.short	(.L_131 - .L_130)
.L_130:
        /*000c*/ 	.word	0x00000000
        /*0010*/ 	.short	0x0005
        /*0012*/ 	.short	0x0020
        /*0014*/ 	.byte	0x00, 0xf0, 0x11, 0x00


	//----- nvinfo : EIATTR_KPARAM_INFO
	.align		4
.L_131:
        /*0018*/ 	.byte	0x04, 0x17
        /*001a*/ 	.short	(.L_133 - .L_132)
.L_132:
        /*001c*/ 	.word	0x00000000
        /*0020*/ 	.short	0x0004
        /*0022*/ 	.short	0x001c
        /*0024*/ 	.byte	0x00, 0xf0, 0x11, 0x00


	//----- nvinfo : EIATTR_KPARAM_INFO
	.align		4
.L_133:
        /*0028*/ 	.byte	0x04, 0x17
        /*002a*/ 	.short	(.L_135 - .L_134)
.L_134:
        /*002c*/ 	.word	0x00000000
        /*0030*/ 	.short	0x0003
        /*0032*/ 	.short	0x0018
        /*0034*/ 	.byte	0x00, 0xf0, 0x11, 0x00


	//----- nvinfo : EIATTR_KPARAM_INFO
	.align		4
.L_135:
        /*0038*/ 	.byte	0x04, 0x17
        /*003a*/ 	.short	(.L_137 - .L_136)
.L_136:
        /*003c*/ 	.word	0x00000000
        /*0040*/ 	.short	0x0002
        /*0042*/ 	.short	0x0010
        /*0044*/ 	.byte	0x00, 0xf5, 0x21, 0x00


	//----- nvinfo : EIATTR_KPARAM_INFO
	.align		4
.L_137:
        /*0048*/ 	.byte	0x04, 0x17
        /*004a*/ 	.short	(.L_139 - .L_138)
.L_138:
        /*004c*/ 	.word	0x00000000
        /*0050*/ 	.short	0x0001
        /*0052*/ 	.short	0x0008
        /*0054*/ 	.byte	0x00, 0xf5, 0x21, 0x00


	//----- nvinfo : EIATTR_KPARAM_INFO
	.align		4
.L_139:
        /*0058*/ 	.byte	0x04, 0x17
        /*005a*/ 	.short	(.L_141 - .L_140)
.L_140:
        /*005c*/ 	.word	0x00000000
        /*0060*/ 	.short	0x0000
        /*0062*/ 	.short	0x0000
        /*0064*/ 	.byte	0x00, 0xf5, 0x21, 0x00


	//----- nvinfo : EIATTR_SPARSE_MMA_MASK
	.align		4
.L_141:
        /*0068*/ 	.byte	0x03, 0x50
        /*006a*/ 	.short	0x0000


	//----- nvinfo : EIATTR_MAXREG_COUNT
	.align		4
        /*006c*/ 	.byte	0x03, 0x1b
        /*006e*/ 	.short	0x00ff


	//----- nvinfo : EIATTR_MERCURY_ISA_VERSION
	.align		4
        /*0070*/ 	.byte	0x03, 0x5f
        /*0072*/ 	.short	0x0101


	//----- nvinfo : EIATTR_VRC_CTA_INIT_COUNT
	.align		4
        /*0074*/ 	.byte	0x02, 0x4a
	.zero		1
	.zero		1


	//----- nvinfo : EIATTR_EXIT_INSTR_OFFSETS
	.align		4
        /*0078*/ 	.byte	0x04, 0x1c
        /*007a*/ 	.short	(.L_143 - .L_142)


	//   ....[0]....
.L_142:
        /*007c*/ 	.word	0x000000d0


	//   ....[1]....
        /*0080*/ 	.word	0x000008f0


	//----- nvinfo : EIATTR_CBANK_PARAM_SIZE
	.align		4
.L_143:
        /*0084*/ 	.byte	0x03, 0x19
        /*0086*/ 	.short	0x0024


	//----- nvinfo : EIATTR_PARAM_CBANK
	.align		4
        /*0088*/ 	.byte	0x04, 0x0a
        /*008a*/ 	.short	(.L_145 - .L_144)
	.align		4
.L_144:
        /*008c*/ 	.word	index@(.nv.constant0._Z14matmul_forwardPfPKfS_iii)
        /*0090*/ 	.short	0x0380
        /*0092*/ 	.short	0x0024


	//----- nvinfo : EIATTR_SW_WAR
	.align		4
.L_145:
        /*0094*/ 	.byte	0x04, 0x36
        /*0096*/ 	.short	(.L_147 - .L_146)
.L_146:
        /*0098*/ 	.word	0x00000008
.L_147:


//--------------------- .nv.callgraph             --------------------------
	.section	.nv.callgraph,"",@"SHT_CUDA_CALLGRAPH"
	.align	4
	.sectionentsize	8
	.align		4
        /*0000*/ 	.word	0x00000000
	.align		4
        /*0004*/ 	.word	0xffffffff
	.align		4
        /*0008*/ 	.word	0x00000000
	.align		4
        /*000c*/ 	.word	0xfffffffe
	.align		4
        /*0010*/ 	.word	0x00000000
	.align		4
        /*0014*/ 	.word	0xfffffffd
	.align		4
        /*0018*/ 	.word	0x00000000
	.align		4
        /*001c*/ 	.word	0xfffffffc


//--------------------- .text._Z10compute_dxPfPKfS1_iii --------------------------
	.section	.text._Z10compute_dxPfPKfS1_iii,"ax",@progbits
	.align	128
        .global         _Z10compute_dxPfPKfS1_iii
        .type           _Z10compute_dxPfPKfS1_iii,@function
        .size           _Z10compute_dxPfPKfS1_iii,(.L_x_28 - _Z10compute_dxPfPKfS1_iii)
        .other          _Z10compute_dxPfPKfS1_iii,@"STO_CUDA_ENTRY STV_DEFAULT"
_Z10compute_dxPfPKfS1_iii:
.text._Z10compute_dxPfPKfS1_iii:
[----:B------:R-:W-:Y:S01]  /*0000*/  LDC R1, c[0x0][0x37c] ;  /* 0x0000df00ff017b82 */ /* 0x000fe20000000800 */
[----:B------:R-:W0:Y:S07]  /*0010*/  S2R R3, SR_TID.X ;  /* 0x0000000000037919 */ /* 0x000e2e0000002100 */
[----:B------:R-:W1:Y:S01]  /*0020*/  LDC R7, c[0x0][0x364] ;  /* 0x0000d900ff077b82 */ /* 0x000e620000000800 */
[----:B------:R-:W2:Y:S01]  /*0030*/  LDCU.64 UR10, c[0x0][0x398] ;  /* 0x00007300ff0a77ac */ /* 0x000ea20008000a00 */
[----:B------:R-:W1:Y:S06]  /*0040*/  S2R R2, SR_TID.Y ;  /* 0x0000000000027919 */ /* 0x000e6c0000002200 */
[----:B------:R-:W0:Y:S08]  /*0050*/  S2UR UR5, SR_CTAID.X ;  /* 0x00000000000579c3 */ /* 0x000e300000002500 */
[----:B------:R-:W0:Y:S08]  /*0060*/  LDC R0, c[0x0][0x360] ;  /* 0x0000d800ff007b82 */ /* 0x000e300000000800 */
[----:B------:R-:W1:Y:S01]  /*0070*/  S2UR UR4, SR_CTAID.Y ;  /* 0x00000000000479c3 */ /* 0x000e620000002600 */
[----:B0-----:R-:W-:-:S05]  /*0080*/  IMAD R0, R0, UR5, R3 ;  /* 0x0000000500007c24 */ /* 0x001fca000f8e0203 */
[----:B--2---:R-:W-:Y:S01]  /*0090*/  ISETP.GE.AND P0, PT, R0, UR11, PT ;  /* 0x0000000b00007c0c */ /* 0x004fe2000bf06270 */
[----:B-1----:R-:W-:-:S05]  /*00a0*/  IMAD R7, R7, UR4, R2 ;  /* 0x0000000407077c24 */ /* 0x002fca000f8e0202 */
[----:B------:R-:W-:-:S13]  /*00b0*/  ISETP.GE.OR P0, PT, R7, UR10, P0 ;  /* 0x0000000a07007c0c */ /* 0x000fda0008706670 */
[----:B------:R-:W-:Y:S05]  /*00c0*/  @P0 EXIT ;  /* 0x000000000000094d */ /* 0x000fea0003800000 */
[----:B------:R-:W0:Y:S01]  /*00d0*/  LDCU UR7, c[0x0][0x3a0] ;  /* 0x00007400ff0777ac */ /* 0x000e220008000800 */
[----:B------:R-:W-:Y:S01]  /*00e0*/  HFMA2 R14, -RZ, RZ, 0, 0 ;  /* 0x00000000ff0e7431 */ /* 0x000fe200000001ff */
[----:B------:R-:W1:Y:S01]  /*00f0*/  LDCU.64 UR12, c[0x0][0x358] ;  /* 0x00006b00ff0c77ac */ /* 0x000e620008000a00 */
[----:B0-----:R-:W-:-:S09]  /*0100*/  UISETP.GE.AND UP0, UPT, UR7, 0x1, UPT ;  /* 0x000000010700788c */ /* 0x001fd2000bf06270 */
[----:B-1----:R-:W-:Y:S05]  /*0110*/  BRA.U !UP0, `(.L_x_0) ;  /* 0x00000009089c7547 */ /* 0x002fea000b800000 */
[----:B------:R-:W-:Y:S02]  /*0120*/  UISETP.GE.U32.AND UP1, UPT, UR7, 0x10, UPT ;  /* 0x000000100700788c */ /* 0x000fe4000bf26070 */
[----:B------:R-:W-:Y:S01]  /*0130*/  IMAD R8, R7, UR7, RZ ;  /* 0x0000000707087c24 */ /* 0x000fe2000f8e02ff */
[----:B------:R-:W-:Y:S02]  /*0140*/  ULOP3.LUT UR10, UR7, 0xf, URZ, 0xc0, !UPT ;  /* 0x0000000f070a7892 */ /* 0x000fe4000f8ec0ff */
[----:B------:R-:W-:Y:S01]  /*0150*/  IMAD R9, R0, UR7, RZ ;  /* 0x0000000700097c24 */ /* 0x000fe2000f8e02ff */
[----:B------:R-:W-:Y:S01]  /*0160*/  MOV R14, RZ ;  /* 0x000000ff000e7202 */ /* 0x000fe20000000f00 */
[----:B------:R-:W-:Y:S01]  /*0170*/  UMOV UR4, URZ ;  /* 0x000000ff00047c82 */ /* 0x000fe20008000000 */
[----:B------:R-:W-:Y:S01]  /*0180*/  UISETP.NE.AND UP0, UPT, UR10, URZ, UPT ;  /* 0x000000ff0a00728c */ /* 0x000fe2000bf05270 */
[----:B------:R-:W-:Y:S10]  /*0190*/  BRA.U !UP1, `(.L_x_1) ;  /* 0x0000000509107547 */ /* 0x000ff4000b800000 */
[----:B------:R-:W0:Y:S01]  /*01a0*/  LDC.64 R2, c[0x0][0x388] ;  /* 0x0000e200ff027b82 */ /* 0x000e220000000a00 */
[----:B------:R-:W1:Y:S01]  /*01b0*/  LDCU.64 UR8, c[0x0][0x390] ;  /* 0x00007200ff0877ac */ /* 0x000e620008000a00 */
[----:B------:R-:W-:Y:S02]  /*01c0*/  MOV R14, RZ ;  /* 0x000000ff000e7202 */ /* 0x000fe40000000f00 */
[----:B------:R-:W-:Y:S01]  /*01d0*/  MOV R6, R9 ;  /* 0x0000000900067202 */ /* 0x000fe20000000f00 */
[----:B------:R-:W-:Y:S02]  /*01e0*/  ULOP3.LUT UR4, UR7, 0x7ffffff0, URZ, 0xc0, !UPT ;  /* 0x7ffffff007047892 */ /* 0x000fe4000f8ec0ff */
[----:B-1----:R-:W-:Y:S02]  /*01f0*/  UIADD3 UR5, UP1, UPT, UR8, 0x20, URZ ;  /* 0x0000002008057890 */ /* 0x002fe4000ff3e0ff */
[----:B------:R-:W-:Y:S02]  /*0200*/  UIADD3 UR8, UPT, UPT, -UR4, URZ, URZ ;  /* 0x000000ff04087290 */ /* 0x000fe4000fffe1ff */
[----:B------:R-:W-:Y:S01]  /*0210*/  UIADD3.X UR6, UPT, UPT, URZ, UR9, URZ, UP1, !UPT ;  /* 0x00000009ff067290 */ /* 0x000fe20008ffe4ff */
[----:B0-----:R-:W-:-:S03]  /*0220*/  IMAD.WIDE.U32 R2, R8, 0x4, R2 ;  /* 0x0000000408027825 */ /* 0x001fc600078e0002 */
[----:B------:R-:W-:-:S04]  /*0230*/  IADD3 R4, P0, PT, R2, 0x20, RZ ;  /* 0x0000002002047810 */ /* 0x000fc80007f1e0ff */
[----:B------:R-:W-:-:S09]  /*0240*/  IADD3.X R5, PT, PT, RZ, R3, RZ, P0, !PT ;  /* 0x00000003ff057210 */ /* 0x000fd200007fe4ff */
.L_x_2:
[----:B------:R-:W-:Y:S01]  /*0250*/  MOV R2, UR5 ;  /* 0x0000000500027c02 */ /* 0x000fe20008000f00 */
[----:B------:R-:W2:Y:S01]  /*0260*/  LDG.E R15, desc[UR12][R4.64+-0x20] ;  /* 0xffffe00c040f7981 */ /* 0x000ea2000c1e1900 */
[----:B------:R-:W-:-:S03]  /*0270*/  MOV R3, UR6 ;  /* 0x0000000600037c02 */ /* 0x000fc60008000f00 */
[----:B------:R-:W3:Y:S01]  /*0280*/  LDG.E R17, desc[UR12][R4.64+-0x1c] ;  /* 0xffffe40c04117981 */ /* 0x000ee2000c1e1900 */
[----:B------:R-:W-:-:S03]  /*0290*/  IMAD.WIDE R2, R6, 0x4, R2 ;  /* 0x0000000406027825 */ /* 0x000fc600078e0202 */
[----:B------:R-:W4:Y:S04]  /*02a0*/  LDG.E R19, desc[UR12][R4.64+-0x18] ;  /* 0xffffe80c04137981 */ /* 0x000f28000c1e1900 */
[----:B------:R-:W2:Y:S04]  /*02b0*/  LDG.E R16, desc[UR12][R2.64+-0x20] ;  /* 0xffffe00c02107981 */ /* 0x000ea8000c1e1900 */
[----:B------:R-:W3:Y:S04]  /*02c0*/  LDG.E R24, desc[UR12][R2.64+-0x1c] ;  /* 0xffffe40c02187981 */ /* 0x000ee8000c1e1900 */
[----:B------:R-:W4:Y:S04]  /*02d0*/  LDG.E R18, desc[UR12][R2.64+-0x18] ;  /* 0xffffe80c02127981 */ /* 0x000f28000c1e1900 */
[----:B------:R-:W5:Y:S04]  /*02e0*/  LDG.E R20, desc[UR12][R4.64+-0x14] ;  /* 0xffffec0c04147981 */ /* 0x000f68000c1e1900 */
        /* <DEDUP_REMOVED lines=8> */
[----:B------:R-:W5:Y:S01]  /*0370*/  LDG.E R26, desc[UR12][R4.64+0x1c] ;  /* 0x00001c0c041a7981 */ /* 0x000f62000c1e1900 */
[----:B--2---:R-:W-:-:S03]  /*0380*/  FFMA R16, R15, R16, R14 ;  /* 0x000000100f107223 */ /* 0x004fc6000000000e */
[----:B------:R-:W2:Y:S01]  /*0390*/  LDG.E R15, desc[UR12][R4.64+-0x4] ;  /* 0xfffffc0c040f7981 */ /* 0x000ea2000c1e1900 */
[----:B---3--:R-:W-:-:S03]  /*03a0*/  FFMA R24, R17, R24, R16 ;  /* 0x0000001811187223 */ /* 0x008fc60000000010 */
[----:B------:R-:W2:Y:S01]  /*03b0*/  LDG.E R14, desc[UR12][R2.64+-0x4] ;  /* 0xfffffc0c020e7981 */ /* 0x000ea2000c1e1900 */
[----:B----4-:R-:W-:-:S03]  /*03c0*/  FFMA R25, R19, R18, R24 ;  /* 0x0000001213197223 */ /* 0x010fc60000000018 */
[----:B------:R-:W3:Y:S04]  /*03d0*/  LDG.E R16, desc[UR12][R4.64] ;  /* 0x0000000c04107981 */ /* 0x000ee8000c1e1900 */
[----:B------:R-:W3:Y:S01]  /*03e0*/  LDG.E R17, desc[UR12][R2.64] ;  /* 0x0000000c02117981 */ /* 0x000ee2000c1e1900 */
[----:B-----5:R-:W-:-:S03]  /*03f0*/  FFMA R25, R20, R21, R25 ;  /* 0x0000001514197223 */ /* 0x020fc60000000019 */
[----:B------:R-:W4:Y:S04]  /*0400*/  LDG.E R18, desc[UR12][R4.64+0x4] ;  /* 0x0000040c04127981 */ /* 0x000f28000c1e1900 */
[----:B------:R-:W4:Y:S01]  /*0410*/  LDG.E R19, desc[UR12][R2.64+0x4] ;  /* 0x0000040c02137981 */ /* 0x000f22000c1e1900 */
[----:B------:R-:W-:-:S03]  /*0420*/  FFMA R25, R22, R23, R25 ;  /* 0x0000001716197223 */ /* 0x000fc60000000019 */
[----:B------:R-:W5:Y:S04]  /*0430*/  LDG.E R20, desc[UR12][R4.64+0x8] ;  /* 0x0000080c04147981 */ /* 0x000f68000c1e1900 */
[----:B------:R-:W5:Y:S01]  /*0440*/  LDG.E R21, desc[UR12][R2.64+0x8] ;  /* 0x0000080c02157981 */ /* 0x000f62000c1e1900 */
[----:B------:R-:W-:-:S03]  /*0450*/  FFMA R25, R10, R11, R25 ;  /* 0x0000000b0a197223 */ /* 0x000fc60000000019 */
[----:B------:R-:W5:Y:S04]  /*0460*/  LDG.E R22, desc[UR12][R4.64+0xc] ;  /* 0x00000c0c04167981 */ /* 0x000f68000c1e1900 */
[----:B------:R-:W5:Y:S04]  /*0470*/  LDG.E R23, desc[UR12][R2.64+0xc] ;  /* 0x00000c0c02177981 */ /* 0x000f68000c1e1900 */
[----:B------:R-:W5:Y:S01]  /*0480*/  LDG.E R10, desc[UR12][R4.64+0x10] ;  /* 0x0000100c040a7981 */ /* 0x000f62000c1e1900 */
[----:B------:R-:W-:-:S03]  /*0490*/  FFMA R28, R12, R13, R25 ;  /* 0x0000000d0c1c7223 */ /* 0x000fc60000000019 */
[----:B------:R-:W5:Y:S04]  /*04a0*/  LDG.E R11, desc[UR12][R2.64+0x10] ;  /* 0x0000100c020b7981 */ /* 0x000f68000c1e1900 */
[----:B------:R-:W5:Y:S04]  /*04b0*/  LDG.E R24, desc[UR12][R4.64+0x14] ;  /* 0x0000140c04187981 */ /* 0x000f68000c1e1900 */
[----:B------:R-:W5:Y:S04]  /*04c0*/  LDG.E R25, desc[UR12][R2.64+0x14] ;  /* 0x0000140c02197981 */ /* 0x000f68000c1e1900 */
[----:B------:R0:W5:Y:S04]  /*04d0*/  LDG.E R13, desc[UR12][R4.64+0x18] ;  /* 0x0000180c040d7981 */ /* 0x000168000c1e1900 */
[----:B------:R-:W5:Y:S01]  /*04e0*/  LDG.E R12, desc[UR12][R2.64+0x18] ;  /* 0x0000180c020c7981 */ /* 0x000f62000c1e1900 */
[----:B------:R-:W-:-:S04]  /*04f0*/  UIADD3 UR8, UPT, UPT, UR8, 0x10, URZ ;  /* 0x0000001008087890 */ /* 0x000fc8000fffe0ff */
[----:B------:R-:W-:Y:S01]  /*0500*/  UISETP.NE.AND UP1, UPT, UR8, URZ, UPT ;  /* 0x000000ff0800728c */ /* 0x000fe2000bf25270 */
[----:B0-----:R-:W-:Y:S02]  /*0510*/  IADD3 R4, P0, PT, R4, 0x40, RZ ;  /* 0x0000004004047810 */ /* 0x001fe40007f1e0ff */
[----:B------:R-:W-:Y:S02]  /*0520*/  IADD3 R6, PT, PT, R6, 0x10, RZ ;  /* 0x0000001006067810 */ /* 0x000fe40007ffe0ff */
[----:B------:R-:W-:Y:S01]  /*0530*/  IADD3.X R5, PT, PT, RZ, R5, RZ, P0, !PT ;  /* 0x00000005ff057210 */ /* 0x000fe200007fe4ff */
[----:B--2---:R-:W-:-:S04]  /*0540*/  FFMA R15, R15, R14, R28 ;  /* 0x0000000e0f0f7223 */ /* 0x004fc8000000001c */
[----:B---3--:R-:W-:-:S04]  /*0550*/  FFMA R15, R16, R17, R15 ;  /* 0x00000011100f7223 */ /* 0x008fc8000000000f */
[----:B----4-:R-:W-:-:S04]  /*0560*/  FFMA R15, R18, R19, R15 ;  /* 0x00000013120f7223 */ /* 0x010fc8000000000f */
[----:B-----5:R-:W-:-:S04]  /*0570*/  FFMA R15, R20, R21, R15 ;  /* 0x00000015140f7223 */ /* 0x020fc8000000000f */
[----:B------:R-:W-:-:S04]  /*0580*/  FFMA R15, R22, R23, R15 ;  /* 0x00000017160f7223 */ /* 0x000fc8000000000f */
[----:B------:R-:W-:-:S04]  /*0590*/  FFMA R11, R10, R11, R15 ;  /* 0x0000000b0a0b7223 */ /* 0x000fc8000000000f */
[----:B------:R-:W-:-:S04]  /*05a0*/  FFMA R24, R24, R25, R11 ;  /* 0x0000001918187223 */ /* 0x000fc8000000000b */
[----:B------:R-:W-:-:S04]  /*05b0*/  FFMA R13, R13, R12, R24 ;  /* 0x0000000c0d0d7223 */ /* 0x000fc80000000018 */
[----:B------:R-:W-:Y:S01]  /*05c0*/  FFMA R14, R26, R27, R13 ;  /* 0x0000001b1a0e7223 */ /* 0x000fe2000000000d */
[----:B------:R-:W-:Y:S06]  /*05d0*/  BRA.U UP1, `(.L_x_2) ;  /* 0xfffffffd011c7547 */ /* 0x000fec000b83ffff */
.L_x_1:
[----:B------:R-:W-:Y:S05]  /*05e0*/  BRA.U !UP0, `(.L_x_0) ;  /* 0x0000000508687547 */ /* 0x000fea000b800000 */
[----:B------:R-:W-:Y:S02]  /*05f0*/  UISETP.GE.U32.AND UP0, UPT, UR10, 0x8, UPT ;  /* 0x000000080a00788c */ /* 0x000fe4000bf06070 */
[----:B------:R-:W-:-:S04]  /*0600*/  ULOP3.LUT UR6, UR7, 0x7, URZ, 0xc0, !UPT ;  /* 0x0000000707067892 */ /* 0x000fc8000f8ec0ff */
[----:B------:R-:W-:-:S03]  /*0610*/  UISETP.NE.AND UP1, UPT, UR6, URZ, UPT ;  /* 0x000000ff0600728c */ /* 0x000fc6000bf25270 */
[----:B------:R-:W-:Y:S08]  /*0620*/  BRA.U !UP0, `(.L_x_3) ;  /* 0x0000000108907547 */ /* 0x000ff0000b800000 */
[----:B------:R-:W0:Y:S01]  /*0630*/  LDC.64 R10, c[0x0][0x388] ;  /* 0x0000e200ff0a7b82 */ /* 0x000e220000000a00 */
[----:B------:R-:W1:Y:S01]  /*0640*/  LDCU.64 UR8, c[0x0][0x388] ;  /* 0x00007100ff0877ac */ /* 0x000e620008000a00 */
[C---:B------:R-:W-:Y:S02]  /*0650*/  IADD3 R3, PT, PT, R8.reuse, UR4, RZ ;  /* 0x0000000408037c10 */ /* 0x040fe4000fffe0ff */
[----:B------:R-:W-:Y:S02]  /*0660*/  IADD3 R6, P0, PT, R8, UR4, RZ ;  /* 0x0000000408067c10 */ /* 0x000fe4000ff1e0ff */
[----:B------:R-:W-:Y:S02]  /*0670*/  IADD3 R13, PT, PT, R9, UR4, RZ ;  /* 0x00000004090d7c10 */ /* 0x000fe4000fffe0ff */
[----:B------:R-:W2:Y:S01]  /*0680*/  LDC.64 R4, c[0x0][0x390] ;  /* 0x0000e400ff047b82 */ /* 0x000ea20000000a00 */
[----:B0-----:R-:W-:Y:S01]  /*0690*/  IMAD.WIDE.U32 R10, R3, 0x4, R10 ;  /* 0x00000004030a7825 */ /* 0x001fe200078e000a */
[----:B------:R-:W-:-:S02]  /*06a0*/  IADD3.X R3, PT, PT, RZ, RZ, RZ, P0, !PT ;  /* 0x000000ffff037210 */ /* 0x000fc400007fe4ff */
[C---:B-1----:R-:W-:Y:S02]  /*06b0*/  LEA R2, P0, R6.reuse, UR8, 0x2 ;  /* 0x0000000806027c11 */ /* 0x042fe4000f8010ff */
[----:B------:R-:W3:Y:S02]  /*06c0*/  LDG.E R15, desc[UR12][R10.64] ;  /* 0x0000000c0a0f7981 */ /* 0x000ee4000c1e1900 */
[----:B------:R-:W-:Y:S01]  /*06d0*/  LEA.HI.X R3, R6, UR9, R3, 0x2, P0 ;  /* 0x0000000906037c11 */ /* 0x000fe200080f1403 */
[----:B--2---:R-:W-:-:S04]  /*06e0*/  IMAD.WIDE R4, R13, 0x4, R4 ;  /* 0x000000040d047825 */ /* 0x004fc800078e0204 */
[----:B------:R-:W2:Y:S04]  /*06f0*/  LDG.E R18, desc[UR12][R2.64+0x4] ;  /* 0x0000040c02127981 */ /* 0x000ea8000c1e1900 */
[----:B------:R-:W3:Y:S04]  /*0700*/  LDG.E R16, desc[UR12][R4.64] ;  /* 0x0000000c04107981 */ /* 0x000ee8000c1e1900 */
[----:B------:R-:W2:Y:S04]  /*0710*/  LDG.E R17, desc[UR12][R4.64+0x4] ;  /* 0x0000040c04117981 */ /* 0x000ea8000c1e1900 */
[----:B------:R-:W4:Y:S04]  /*0720*/  LDG.E R19, desc[UR12][R4.64+0x8] ;  /* 0x0000080c04137981 */ /* 0x000f28000c1e1900 */
        /* <DEDUP_REMOVED lines=11> */
[----:B------:R-:W-:Y:S01]  /*07e0*/  UIADD3 UR4, UPT, UPT, UR4, 0x8, URZ ;  /* 0x0000000804047890 */ /* 0x000fe2000fffe0ff */
[----:B---3--:R-:W-:-:S04]  /*07f0*/  FFMA R15, R15, R16, R14 ;  /* 0x000000100f0f7223 */ /* 0x008fc8000000000e */
[----:B--2---:R-:W-:-:S04]  /*0800*/  FFMA R15, R18, R17, R15 ;  /* 0x00000011120f7223 */ /* 0x004fc8000000000f */
[----:B----4-:R-:W-:-:S04]  /*0810*/  FFMA R15, R20, R19, R15 ;  /* 0x00000013140f7223 */ /* 0x010fc8000000000f */
[----:B-----5:R-:W-:-:S04]  /*0820*/  FFMA R15, R22, R21, R15 ;  /* 0x00000015160f7223 */ /* 0x020fc8000000000f */
[----:B------:R-:W-:-:S04]  /*0830*/  FFMA R15, R24, R23, R15 ;  /* 0x00000017180f7223 */ /* 0x000fc8000000000f */
[----:B------:R-:W-:-:S04]  /*0840*/  FFMA R13, R12, R13, R15 ;  /* 0x0000000d0c0d7223 */ /* 0x000fc8000000000f */
[----:B------:R-:W-:-:S04]  /*0850*/  FFMA R11, R6, R11, R13 ;  /* 0x0000000b060b7223 */ /* 0x000fc8000000000d */
[----:B------:R-:W-:-:S07]  /*0860*/  FFMA R14, R10, R25, R11 ;  /* 0x000000190a0e7223 */ /* 0x000fce000000000b */
.L_x_3:
        /* <DEDUP_REMOVED lines=13> */
[----:B-1----:R-:W-:-:S03]  /*0940*/  LEA R2, P0, R6, UR6, 0x2 ;  /* 0x0000000606027c11 */ /* 0x002fc6000f8010ff */
[----:B------:R-:W3:Y:S01]  /*0950*/  LDG.E R11, desc[UR12][R10.64] ;  /* 0x0000000c0a0b7981 */ /* 0x000ee2000c1e1900 */
        /* <DEDUP_REMOVED lines=8> */
[----:B------:R-:W5:Y:S01]  /*09e0*/  LDG.E R18, desc[UR12][R4.64+0xc] ;  /* 0x00000c0c04127981 */ /* 0x000f62000c1e1900 */
[----:B------:R-:W-:Y:S01]  /*09f0*/  UIADD3 UR4, UPT, UPT, UR4, 0x4, URZ ;  /* 0x0000000404047890 */ /* 0x000fe2000fffe0ff */
[----:B---3--:R-:W-:-:S04]  /*0a00*/  FFMA R6, R11, R6, R14 ;  /* 0x000000060b067223 */ /* 0x008fc8000000000e */
[----:B--2---:R-:W-:-:S04]  /*0a10*/  FFMA R6, R13, R12, R6 ;  /* 0x0000000c0d067223 */ /* 0x004fc80000000006 */
[----:B----4-:R-:W-:-:S04]  /*0a20*/  FFMA R6, R15, R16, R6 ;  /* 0x000000100f067223 */ /* 0x010fc80000000006 */
[----:B-----5:R-:W-:-:S07]  /*0a30*/  FFMA R14, R17, R18, R6 ;  /* 0x00000012110e7223 */ /* 0x020fce0000000006 */
.L_x_4:
[----:B------:R-:W-:Y:S05]  /*0a40*/  BRA.U !UP1, `(.L_x_0) ;  /* 0x0000000109507547 */ /* 0x000fea000b800000 */
[----:B------:R-:W0:Y:S01]  /*0a50*/  LDC.64 R4, c[0x0][0x388] ;  /* 0x0000e200ff047b82 */ /* 0x000e220000000a00 */
[----:B------:R-:W-:Y:S01]  /*0a60*/  IADD3 R11, PT, PT, R8, UR4, RZ ;  /* 0x00000004080b7c10 */ /* 0x000fe2000fffe0ff */
[----:B------:R-:W-:-:S06]  /*0a70*/  UIADD3 UR5, UPT, UPT, -UR5, URZ, URZ ;  /* 0x000000ff05057290 */ /* 0x000fcc000fffe1ff */
[----:B------:R-:W1:Y:S01]  /*0a80*/  LDC.64 R2, c[0x0][0x390] ;  /* 0x0000e400ff027b82 */ /* 0x000e620000000a00 */
[----:B0-----:R-:W-:Y:S01]  /*0a90*/  IMAD.WIDE.U32 R4, R11, 0x4, R4 ;  /* 0x000000040b047825 */ /* 0x001fe200078e0004 */
[----:B------:R-:W-:Y:S02]  /*0aa0*/  IADD3 R11, PT, PT, R9, UR4, RZ ;  /* 0x00000004090b7c10 */ /* 0x000fe4000fffe0ff */
[----:B------:R-:W-:Y:S02]  /*0ab0*/  MOV R6, R4 ;  /* 0x0000000400067202 */ /* 0x000fe40000000f00 */
[----:B------:R-:W-:-:S07]  /*0ac0*/  MOV R13, R5 ;  /* 0x00000005000d7202 */ /* 0x000fce0000000f00 */
.L_x_5:
[----:B-1----:R-:W-:Y:S01]  /*0ad0*/  IMAD.WIDE R4, R11, 0x4, R2 ;  /* 0x000000040b047825 */ /* 0x002fe200078e0202 */
[----:B------:R-:W-:Y:S02]  /*0ae0*/  MOV R9, R13 ;  /* 0x0000000d00097202 */ /* 0x000fe40000000f00 */
[----:B------:R-:W-:-:S03]  /*0af0*/  MOV R8, R6 ;  /* 0x0000000600087202 */ /* 0x000fc60000000f00 */
[----:B------:R-:W2:Y:S04]  /*0b00*/  LDG.E R4, desc[UR12][R4.64] ;  /* 0x0000000c04047981 */ /* 0x000ea8000c1e1900 */
[----:B------:R-:W2:Y:S01]  /*0b10*/  LDG.E R9, desc[UR12][R8.64] ;  /* 0x0000000c08097981 */ /* 0x000ea2000c1e1900 */
[----:B------:R-:W-:Y:S01]  /*0b20*/  UIADD3 UR5, UPT, UPT, UR5, 0x1, URZ ;  /* 0x0000000105057890 */ /* 0x000fe2000fffe0ff */
[----:B------:R-:W-:Y:S02]  /*0b30*/  IADD3 R6, P0, PT, R6, 0x4, RZ ;  /* 0x0000000406067810 */ /* 0x000fe40007f1e0ff */
[----:B------:R-:W-:Y:S01]  /*0b40*/  IADD3 R11, PT, PT, R11, 0x1, RZ ;  /* 0x000000010b0b7810 */ /* 0x000fe20007ffe0ff */
[----:B------:R-:W-:Y:S01]  /*0b50*/  UISETP.NE.AND UP0, UPT, UR5, URZ, UPT ;  /* 0x000000ff0500728c */ /* 0x000fe2000bf05270 */
[----:B------:R-:W-:Y:S01]  /*0b60*/  IADD3.X R13, PT, PT, RZ, R13, RZ, P0, !PT ;  /* 0x0000000dff0d7210 */ /* 0x000fe200007fe4ff */
[----:B--2---:R-:W-:-:S07]  /*0b70*/  FFMA R14, R9, R4, R14 ;  /* 0x00000004090e7223 */ /* 0x004fce000000000e */
[----:B------:R-:W-:Y:S05]  /*0b80*/  BRA.U UP0, `(.L_x_5) ;  /* 0xfffffffd00d07547 */ /* 0x000fea000b83ffff */
.L_x_0:
[----:B------:R-:W0:Y:S01]  /*0b90*/  LDC.64 R2, c[0x0][0x380] ;  /* 0x0000e000ff027b82 */ /* 0x000e220000000a00 */
[----:B------:R-:W-:-:S04]  /*0ba0*/  IMAD R7, R7, UR11, R0 ;  /* 0x0000000b07077c24 */ /* 0x000fc8000f8e0200 */
[----:B0-----:R-:W-:-:S05]  /*0bb0*/  IMAD.WIDE R2, R7, 0x4, R2 ;  /* 0x0000000407027825 */ /* 0x001fca00078e0202 */
[----:B------:R-:W-:Y:S01]  /*0bc0*/  STG.E desc[UR12][R2.64], R14 ;  /* 0x0000000e02007986 */ /* 0x000fe2000c10190c */
[----:B------:R-:W-:Y:S05]  /*0bd0*/  EXIT ;  /* 0x000000000000794d */ /* 0x000fea0003800000 */
.L_x_6:
[----:B------:R-:W-:-:S00]  /*0be0*/  BRA `(.L_x_6) ;  /* 0xfffffffc00fc7947 */ /* 0x000fc0000383ffff */
[----:B------:R-:W-:-:S00]  /*0bf0*/  NOP ;  /* 0x0000000000007918 */ /* 0x000fc00000000000 */
        /* <DEDUP_REMOVED lines=8> */
.L_x_28:


//--------------------- .text._Z10compute_dbPfPKfii --------------------------
	.section	.text._Z10compute_dbPfPKfii,"ax",@progbits
	.align	128
        .global         _Z10compute_dbPfPKfii
        .type           _Z10compute_dbPfPKfii,@function
        .size           _Z10compute_dbPfPKfii,(.L_x_29 - _Z10compute_dbPfPKfii)
        .other          _Z10compute_dbPfPKfii,@"STO_CUDA_ENTRY STV_DEFAULT"
_Z10compute_dbPfPKfii:
.text._Z10compute_dbPfPKfii:
[----:B------:R-:W-:Y:S01]  /*0000*/  LDC R1, c[0x0][0x37c] ;  /* 0x0000df00ff017b82 */ /* 0x000fe20000000800 */
[----:B------:R-:W0:Y:S07]  /*0010*/  S2R R3, SR_TID.X ;  /* 0x0000000000037919 */ /* 0x000e2e0000002100 */
[----:B------:R-:W0:Y:S08]  /*0020*/  S2UR UR4, SR_CTAID.X ;  /* 0x00000000000479c3 */ /* 0x000e300000002500 */
[----:B------:R-:W0:Y:S08]  /*0030*/  LDC R0, c[0x0][0x360] ;  /* 0x0000d800ff007b82 */ /* 0x000e300000000800 */
[----:B------:R-:W1:Y:S01]  /*0040*/  LDC R17, c[0x0][0x394] ;  /* 0x0000e500ff117b82 */ /* 0x000e620000000800 */
[----:B0-----:R-:W-:-:S05]  /*0050*/  IMAD R0, R0, UR4, R3 ;  /* 0x0000000400007c24 */ /* 0x001fca000f8e0203 */
[----:B-1----:R-:W-:-:S13]  /*0060*/  ISETP.GE.AND P0, PT, R0, R17, PT ;  /* 0x000000110000720c */ /* 0x002fda0003f06270 */
[----:B------:R-:W-:Y:S05]  /*0070*/  @P0 EXIT ;  /* 0x000000000000094d */ /* 0x000fea0003800000 */
[----:B------:R-:W0:Y:S01]  /*0080*/  LDCU UR5, c[0x0][0x390] ;  /* 0x00007200ff0577ac */ /* 0x000e220008000800 */
[----:B------:R-:W-:Y:S01]  /*0090*/  HFMA2 R16, -RZ, RZ, 0, 0 ;  /* 0x00000000ff107431 */ /* 0x000fe200000001ff */
[----:B------:R-:W1:Y:S01]  /*00a0*/  LDCU.64 UR8, c[0x0][0x358] ;  /* 0x00006b00ff0877ac */ /* 0x000e620008000a00 */
[----:B0-----:R-:W-:-:S09]  /*00b0*/  UISETP.GE.AND UP0, UPT, UR5, 0x1, UPT ;  /* 0x000000010500788c */ /* 0x001fd2000bf06270 */
[----:B-1----:R-:W-:Y:S05]  /*00c0*/  BRA.U !UP0, `(.L_x_7) ;  /* 0x0000000508f87547 */ /* 0x002fea000b800000 */
[----:B------:R-:W-:Y:S01]  /*00d0*/  UISETP.GE.U32.AND UP1, UPT, UR5, 0x10, UPT ;  /* 0x000000100500788c */ /* 0x000fe2000bf26070 */
[----:B------:R-:W-:Y:S01]  /*00e0*/  MOV R16, RZ ;  /* 0x000000ff00107202 */ /* 0x000fe20000000f00 */
[----:B------:R-:W-:Y:S01]  /*00f0*/  ULOP3.LUT UR6, UR5, 0xf, URZ, 0xc0, !UPT ;  /* 0x0000000f05067892 */ /* 0x000fe2000f8ec0ff */
[----:B------:R-:W-:-:S03]  /*0100*/  UMOV UR4, URZ ;  /* 0x000000ff00047c82 */ /* 0x000fc60008000000 */
[----:B------:R-:W-:-:S03]  /*0110*/  UISETP.NE.AND UP0, UPT, UR6, URZ, UPT ;  /* 0x000000ff0600728c */ /* 0x000fc6000bf05270 */
[----:B------:R-:W-:Y:S08]  /*0120*/  BRA.U !UP1, `(.L_x_8) ;  /* 0x0000000109e47547 */ /* 0x000ff0000b800000 */
[----:B------:R-:W-:Y:S01]  /*0130*/  ULOP3.LUT UR4, UR5, 0x7ffffff0, URZ, 0xc0, !UPT ;  /* 0x7ffffff005047892 */ /* 0x000fe2000f8ec0ff */
[----:B------:R-:W-:Y:S02]  /*0140*/  MOV R16, RZ ;  /* 0x000000ff00107202 */ /* 0x000fe40000000f00 */
[----:B------:R-:W-:Y:S01]  /*0150*/  MOV R18, R0 ;  /* 0x0000000000127202 */ /* 0x000fe20000000f00 */
[----:B------:R-:W-:-:S12]  /*0160*/  UIADD3 UR7, UPT, UPT, -UR4, URZ, URZ ;  /* 0x000000ff04077290 */ /* 0x000fd8000fffe1ff */
.L_x_9:
[----:B------:R-:W0:Y:S02]  /*0170*/  LDC.64 R4, c[0x0][0x388] ;  /* 0x0000e200ff047b82 */ /* 0x000e240000000a00 */
[----:B0-----:R-:W-:-:S05]  /*0180*/  IMAD.WIDE R4, R18, 0x4, R4 ;  /* 0x0000000412047825 */ /* 0x001fca00078e0204 */
[----:B------:R-:W2:Y:S01]  /*0190*/  LDG.E R25, desc[UR8][R4.64] ;  /* 0x0000000804197981 */ /* 0x000ea2000c1e1900 */
[----:B------:R-:W-:-:S05]  /*01a0*/  IMAD.WIDE R6, R17, 0x4, R4 ;  /* 0x0000000411067825 */ /* 0x000fca00078e0204 */
[----:B------:R0:W3:Y:S01]  /*01b0*/  LDG.E R23, desc[UR8][R6.64] ;  /* 0x0000000806177981 */ /* 0x0000e2000c1e1900 */
[----:B------:R-:W-:-:S05]  /*01c0*/  IMAD.WIDE R8, R17, 0x4, R6 ;  /* 0x0000000411087825 */ /* 0x000fca00078e0206 */
[----:B------:R1:W4:Y:S01]  /*01d0*/  LDG.E R22, desc[UR8][R8.64] ;  /* 0x0000000808167981 */ /* 0x000322000c1e1900 */
[----:B------:R-:W-:-:S05]  /*01e0*/  IMAD.WIDE R12, R17, 0x4, R8 ;  /* 0x00000004110c7825 */ /* 0x000fca00078e0208 */
[----:B------:R-:W5:Y:S01]  /*01f0*/  LDG.E R21, desc[UR8][R12.64] ;  /* 0x000000080c157981 */ /* 0x000f62000c1e1900 */
[----:B------:R-:W-:-:S05]  /*0200*/  IMAD.WIDE R14, R17, 0x4, R12 ;  /* 0x00000004110e7825 */ /* 0x000fca00078e020c */
[----:B------:R-:W5:Y:S01]  /*0210*/  LDG.E R20, desc[UR8][R14.64] ;  /* 0x000000080e147981 */ /* 0x000f62000c1e1900 */
[----:B------:R-:W-:-:S05]  /*0220*/  IMAD.WIDE R2, R17, 0x4, R14 ;  /* 0x0000000411027825 */ /* 0x000fca00078e020e */
[----:B------:R1:W5:Y:S01]  /*0230*/  LDG.E R19, desc[UR8][R2.64] ;  /* 0x0000000802137981 */ /* 0x000362000c1e1900 */
[----:B------:R-:W-:-:S05]  /*0240*/  IMAD.WIDE R26, R17, 0x4, R2 ;  /* 0x00000004111a7825 */ /* 0x000fca00078e0202 */
[----:B------:R1:W5:Y:S01]  /*0250*/  LDG.E R24, desc[UR8][R26.64] ;  /* 0x000000081a187981 */ /* 0x000362000c1e1900 */
[----:B------:R-:W-:-:S05]  /*0260*/  IMAD.WIDE R10, R17, 0x4, R26 ;  /* 0x00000004110a7825 */ /* 0x000fca00078e021a */
[----:B------:R1:W5:Y:S01]  /*0270*/  LDG.E R28, desc[UR8][R10.64] ;  /* 0x000000080a1c7981 */ /* 0x000362000c1e1900 */
[----:B0-----:R-:W-:-:S04]  /*0280*/  IMAD.WIDE R6, R17, 0x4, R10 ;  /* 0x0000000411067825 */ /* 0x001fc800078e020a */
[C---:B-1----:R-:W-:Y:S02]  /*0290*/  IMAD.WIDE R8, R17.reuse, 0x4, R6 ;  /* 0x0000000411087825 */ /* 0x042fe400078e0206 */
[----:B------:R-:W5:Y:S02]  /*02a0*/  LDG.E R6, desc[UR8][R6.64] ;  /* 0x0000000806067981 */ /* 0x000f64000c1e1900 */
[C---:B------:R-:W-:Y:S02]  /*02b0*/  IMAD.WIDE R2, R17.reuse, 0x4, R8 ;  /* 0x0000000411027825 */ /* 0x040fe400078e0208 */
[----:B------:R-:W5:Y:S02]  /*02c0*/  LDG.E R8, desc[UR8][R8.64] ;  /* 0x0000000808087981 */ /* 0x000f64000c1e1900 */
[C---:B------:R-:W-:Y:S02]  /*02d0*/  IMAD.WIDE R4, R17.reuse, 0x4, R2 ;  /* 0x0000000411047825 */ /* 0x040fe400078e0202 */
[----:B------:R-:W5:Y:S02]  /*02e0*/  LDG.E R29, desc[UR8][R2.64] ;  /* 0x00000008021d7981 */ /* 0x000f64000c1e1900 */
[----:B------:R-:W-:-:S02]  /*02f0*/  IMAD.WIDE R12, R17, 0x4, R4 ;  /* 0x00000004110c7825 */ /* 0x000fc400078e0204 */
[----:B------:R-:W5:Y:S02]  /*0300*/  LDG.E R4, desc[UR8][R4.64] ;  /* 0x0000000804047981 */ /* 0x000f64000c1e1900 */
[C---:B------:R-:W-:Y:S02]  /*0310*/  IMAD.WIDE R14, R17.reuse, 0x4, R12 ;  /* 0x00000004110e7825 */ /* 0x040fe400078e020c */
[----:B------:R-:W5:Y:S02]  /*0320*/  LDG.E R12, desc[UR8][R12.64] ;  /* 0x000000080c0c7981 */ /* 0x000f64000c1e1900 */
[C---:B------:R-:W-:Y:S02]  /*0330*/  IMAD.WIDE R26, R17.reuse, 0x4, R14 ;  /* 0x00000004111a7825 */ /* 0x040fe400078e020e */
[----:B------:R-:W5:Y:S02]  /*0340*/  LDG.E R14, desc[UR8][R14.64] ;  /* 0x000000080e0e7981 */ /* 0x000f64000c1e1900 */
[----:B------:R-:W-:-:S02]  /*0350*/  IMAD.WIDE R10, R17, 0x4, R26 ;  /* 0x00000004110a7825 */ /* 0x000fc400078e021a */
[----:B------:R-:W5:Y:S04]  /*0360*/  LDG.E R26, desc[UR8][R26.64] ;  /* 0x000000081a1a7981 */ /* 0x000f68000c1e1900 */
[----:B------:R-:W5:Y:S01]  /*0370*/  LDG.E R10, desc[UR8][R10.64] ;  /* 0x000000080a0a7981 */ /* 0x000f62000c1e1900 */
[----:B------:R-:W-:-:S04]  /*0380*/  UIADD3 UR7, UPT, UPT, UR7, 0x10, URZ ;  /* 0x0000001007077890 */ /* 0x000fc8000fffe0ff */
[----:B------:R-:W-:Y:S01]  /*0390*/  UISETP.NE.AND UP1, UPT, UR7, URZ, UPT ;  /* 0x000000ff0700728c */ /* 0x000fe2000bf25270 */
[----:B------:R-:W-:Y:S01]  /*03a0*/  LEA R18, R17, R18, 0x4 ;  /* 0x0000001211127211 */ /* 0x000fe200078e20ff */
[----:B--2---:R-:W-:-:S04]  /*03b0*/  FADD R16, R25, R16 ;  /* 0x0000001019107221 */ /* 0x004fc80000000000 */
[----:B---3--:R-:W-:-:S04]  /*03c0*/  FADD R23, R16, R23 ;  /* 0x0000001710177221 */ /* 0x008fc80000000000 */
[----:B----4-:R-:W-:-:S04]  /*03d0*/  FADD R22, R23, R22 ;  /* 0x0000001617167221 */ /* 0x010fc80000000000 */
[----:B-----5:R-:W-:-:S04]  /*03e0*/  FADD R21, R22, R21 ;  /* 0x0000001516157221 */ /* 0x020fc80000000000 */
[----:B------:R-:W-:-:S04]  /*03f0*/  FADD R20, R21, R20 ;  /* 0x0000001415147221 */ /* 0x000fc80000000000 */
        /* <DEDUP_REMOVED lines=10> */
[----:B------:R-:W-:Y:S01]  /*04a0*/  FADD R16, R29, R10 ;  /* 0x0000000a1d107221 */ /* 0x000fe20000000000 */
[----:B------:R-:W-:Y:S06]  /*04b0*/  BRA.U UP1, `(.L_x_9) ;  /* 0xfffffffd012c7547 */ /* 0x000fec000b83ffff */
.L_x_8:
[----:B------:R-:W-:Y:S05]  /*04c0*/  BRA.U !UP0, `(.L_x_7) ;  /* 0x0000000108f87547 */ /* 0x000fea000b800000 */
[----:B------:R-:W-:Y:S02]  /*04d0*/  UISETP.GE.U32.AND UP0, UPT, UR6, 0x8, UPT ;  /* 0x000000080600788c */ /* 0x000fe4000bf06070 */
[----:B------:R-:W-:-:S04]  /*04e0*/  ULOP3.LUT UR7, UR5, 0x7, URZ, 0xc0, !UPT ;  /* 0x0000000705077892 */ /* 0x000fc8000f8ec0ff */
[----:B------:R-:W-:-:S03]  /*04f0*/  UISETP.NE.AND UP1, UPT, UR7, URZ, UPT ;  /* 0x000000ff0700728c */ /* 0x000fc6000bf25270 */
[----:B------:R-:W-:Y:S08]  /*0500*/  BRA.U !UP0, `(.L_x_10) ;  /* 0x00000001086c7547 */ /* 0x000ff0000b800000 */
[----:B------:R-:W0:Y:S01]  /*0510*/  LDC.64 R2, c[0x0][0x388] ;  /* 0x0000e200ff027b82 */ /* 0x000e220000000a00 */
[----:B------:R-:W-:-:S04]  /*0520*/  IMAD R5, R17, UR4, R0 ;  /* 0x0000000411057c24 */ /* 0x000fc8000f8e0200 */
[----:B0-----:R-:W-:-:S04]  /*0530*/  IMAD.WIDE R2, R5, 0x4, R2 ;  /* 0x0000000405027825 */ /* 0x001fc800078e0202 */
[C---:B------:R-:W-:Y:S02]  /*0540*/  IMAD.WIDE R4, R17.reuse, 0x4, R2 ;  /* 0x0000000411047825 */ /* 0x040fe400078e0202 */
[----:B------:R-:W2:Y:S02]  /*0550*/  LDG.E R3, desc[UR8][R2.64] ;  /* 0x0000000802037981 */ /* 0x000ea4000c1e1900 */
[C---:B------:R-:W-:Y:S02]  /*0560*/  IMAD.WIDE R6, R17.reuse, 0x4, R4 ;  /* 0x0000000411067825 */ /* 0x040fe400078e0204 */
[----:B------:R-:W3:Y:S02]  /*0570*/  LDG.E R4, desc[UR8][R4.64] ;  /* 0x0000000804047981 */ /* 0x000ee4000c1e1900 */
[C---:B------:R-:W-:Y:S02]  /*0580*/  IMAD.WIDE R8, R17.reuse, 0x4, R6 ;  /* 0x0000000411087825 */ /* 0x040fe400078e0206 */
[----:B------:R-:W4:Y:S02]  /*0590*/  LDG.E R6, desc[UR8][R6.64] ;  /* 0x0000000806067981 */ /* 0x000f24000c1e1900 */
        /* <DEDUP_REMOVED lines=9> */
[----:B------:R-:W-:Y:S01]  /*0630*/  UIADD3 UR4, UPT, UPT, UR4, 0x8, URZ ;  /* 0x0000000804047890 */ /* 0x000fe2000fffe0ff */
[----:B--2---:R-:W-:-:S04]  /*0640*/  FADD R3, R16, R3 ;  /* 0x0000000310037221 */ /* 0x004fc80000000000 */
[----:B---3--:R-:W-:-:S04]  /*0650*/  FADD R3, R3, R4 ;  /* 0x0000000403037221 */ /* 0x008fc80000000000 */
[----:B----4-:R-:W-:-:S04]  /*0660*/  FADD R3, R3, R6 ;  /* 0x0000000603037221 */ /* 0x010fc80000000000 */
[----:B-----5:R-:W-:-:S04]  /*0670*/  FADD R3, R3, R8 ;  /* 0x0000000803037221 */ /* 0x020fc80000000000 */
[----:B------:R-:W-:-:S04]  /*0680*/  FADD R3, R3, R10 ;  /* 0x0000000a03037221 */ /* 0x000fc80000000000 */
[----:B------:R-:W-:-:S04]  /*0690*/  FADD R3, R3, R12 ;  /* 0x0000000c03037221 */ /* 0x000fc80000000000 */
[----:B------:R-:W-:-:S04]  /*06a0*/  FADD R3, R3, R14 ;  /* 0x0000000e03037221 */ /* 0x000fc80000000000 */
[----:B------:R-:W-:-:S07]  /*06b0*/  FADD R16, R3, R18 ;  /* 0x0000001203107221 */ /* 0x000fce0000000000 */
.L_x_10:
        /* <DEDUP_REMOVED lines=12> */
[----:B------:R-:W-:Y:S02]  /*0780*/  IMAD.WIDE R8, R17, 0x4, R6 ;  /* 0x0000000411087825 */ /* 0x000fe400078e0206 */
[----:B------:R-:W4:Y:S04]  /*0790*/  LDG.E R7, desc[UR8][R6.64] ;  /* 0x0000000806077981 */ /* 0x000f28000c1e1900 */
[----:B------:R-:W5:Y:S01]  /*07a0*/  LDG.E R9, desc[UR8][R8.64] ;  /* 0x0000000808097981 */ /* 0x000f62000c1e1900 */
[----:B------:R-:W-:Y:S01]  /*07b0*/  UIADD3 UR4, UPT, UPT, UR4, 0x4, URZ ;  /* 0x0000000404047890 */ /* 0x000fe2000fffe0ff */
[----:B--2---:R-:W-:-:S04]  /*07c0*/  FADD R16, R16, R3 ;  /* 0x0000000310107221 */ /* 0x004fc80000000000 */
[----:B---3--:R-:W-:-:S04]  /*07d0*/  FADD R16, R16, R5 ;  /* 0x0000000510107221 */ /* 0x008fc80000000000 */
[----:B----4-:R-:W-:-:S04]  /*07e0*/  FADD R16, R16, R7 ;  /* 0x0000000710107221 */ /* 0x010fc80000000000 */
[----:B-----5:R-:W-:-:S07]  /*07f0*/  FADD R16, R16, R9 ;  /* 0x0000000910107221 */ /* 0x020fce0000000000 */
.L_x_11:
[----:B------:R-:W-:Y:S05]  /*0800*/  BRA.U !UP1, `(.L_x_7) ;  /* 0x0000000109287547 */ /* 0x000fea000b800000 */
[----:B------:R-:W0:Y:S01]  /*0810*/  LDC.64 R4, c[0x0][0x388] ;  /* 0x0000e200ff047b82 */ /* 0x000e220000000a00 */
[----:B------:R-:W-:Y:S01]  /*0820*/  IMAD R6, R17, UR4, R0 ;  /* 0x0000000411067c24 */ /* 0x000fe2000f8e0200 */
[----:B------:R-:W-:-:S12]  /*0830*/  UIADD3 UR5, UPT, UPT, -UR5, URZ, URZ ;  /* 0x000000ff05057290 */ /* 0x000fd8000fffe1ff */
.L_x_12:
[----:B0-----:R-:W-:-:S06]  /*0840*/  IMAD.WIDE R2, R6, 0x4, R4 ;  /* 0x0000000406027825 */ /* 0x001fcc00078e0204 */
[----:B------:R-:W2:Y:S01]  /*0850*/  LDG.E R3, desc[UR8][R2.64] ;  /* 0x0000000802037981 */ /* 0x000ea2000c1e1900 */
[----:B------:R-:W-:Y:S01]  /*0860*/  UIADD3 UR5, UPT, UPT, UR5, 0x1, URZ ;  /* 0x0000000105057890 */ /* 0x000fe2000fffe0ff */
[----:B------:R-:W-:-:S03]  /*0870*/  IADD3 R6, PT, PT, R6, R17, RZ ;  /* 0x0000001106067210 */ /* 0x000fc60007ffe0ff */
[----:B------:R-:W-:Y:S01]  /*0880*/  UISETP.NE.AND UP0, UPT, UR5, URZ, UPT ;  /* 0x000000ff0500728c */ /* 0x000fe2000bf05270 */
[----:B--2---:R-:W-:-:S08]  /*0890*/  FADD R16, R3, R16 ;  /* 0x0000001003107221 */ /* 0x004fd00000000000 */
[----:B------:R-:W-:Y:S05]  /*08a0*/  BRA.U UP0, `(.L_x_12) ;  /* 0xfffffffd00e47547 */ /* 0x000fea000b83ffff */
.L_x_7:
[----:B------:R-:W0:Y:S02]  /*08b0*/  LDC.64 R2, c[0x0][0x380] ;  /* 0x0000e000ff027b82 */ /* 0x000e240000000a00 */
[----:B0-----:R-:W-:-:S05]  /*08c0*/  IMAD.WIDE R2, R0, 0x4, R2 ;  /* 0x0000000400027825 */ /* 0x001fca00078e0202 */
[----:B------:R-:W-:Y:S01]  /*08d0*/  STG.E desc[UR8][R2.64], R16 ;  /* 0x0000001002007986 */ /* 0x000fe2000c101908 */
[----:B------:R-:W-:Y:S05]  /*08e0*/  EXIT ;  /* 0x000000000000794d */ /* 0x000fea0003800000 */
.L_x_13:
        /* <DEDUP_REMOVED lines=9> */
.L_x_29:


//--------------------- .text._Z10compute_dWPfPKfS1_iii --------------------------
	.section	.text._Z10compute_dWPfPKfS1_iii,"ax",@progbits
	.align	128
        .global         _Z10compute_dWPfPKfS1_iii
        .type           _Z10compute_dWPfPKfS1_iii,@function
        .size           _Z10compute_dWPfPKfS1_iii,(.L_x_30 - _Z10compute_dWPfPKfS1_iii)
        .other          _Z10compute_dWPfPKfS1_iii,@"STO_CUDA_ENTRY STV_DEFAULT"
_Z10compute_dWPfPKfS1_iii:
.text._Z10compute_dWPfPKfS1_iii:
[----:B------:R-:W-:Y:S01]  /*0000*/  LDC R1, c[0x0][0x37c] ;  /* 0x0000df00ff017b82 */ /* 0x000fe20000000800 */
[----:B------:R-:W0:Y:S07]  /*0010*/  S2R R6, SR_TID.X ;  /* 0x0000000000067919 */ /* 0x000e2e0000002100 */
[----:B------:R-:W1:Y:S01]  /*0020*/  LDC R5, c[0x0][0x364] ;  /* 0x0000d900ff057b82 */ /* 0x000e620000000800 */
[----:B------:R-:W1:Y:S07]  /*0030*/  S2R R4, SR_TID.Y ;  /* 0x0000000000047919 */ /* 0x000e6e0000002200 */
[----:B------:R-:W0:Y:S08]  /*0040*/  S2UR UR5, SR_CTAID.X ;  /* 0x00000000000579c3 */ /* 0x000e300000002500 */
[----:B------:R-:W0:Y:S08]  /*0050*/  LDC R3, c[0x0][0x360] ;  /* 0x0000d800ff037b82 */ /* 0x000e300000000800 */
[----:B------:R-:W1:Y:S08]  /*0060*/  S2UR UR4, SR_CTAID.Y ;  /* 0x00000000000479c3 */ /* 0x000e700000002600 */
[----:B------:R-:W2:Y:S08]  /*0070*/  LDC R0, c[0x0][0x3a0] ;  /* 0x0000e800ff007b82 */ /* 0x000eb00000000800 */
[----:B------:R-:W3:Y:S01]  /*0080*/  LDC R2, c[0x0][0x39c] ;  /* 0x0000e700ff027b82 */ /* 0x000ee20000000800 */
[----:B0-----:R-:W-:-:S02]  /*0090*/  IMAD R3, R3, UR5, R6 ;  /* 0x0000000503037c24 */ /* 0x001fc4000f8e0206 */
[----:B-1----:R-:W-:-:S03]  /*00a0*/  IMAD R5, R5, UR4, R4 ;  /* 0x0000000405057c24 */ /* 0x002fc6000f8e0204 */
[----:B--2---:R-:W-:-:S04]  /*00b0*/  ISETP.GE.AND P0, PT, R3, R0, PT ;  /* 0x000000000300720c */ /* 0x004fc80003f06270 */
[----:B---3--:R-:W-:-:S13]  /*00c0*/  ISETP.GE.OR P0, PT, R5, R2, P0 ;  /* 0x000000020500720c */ /* 0x008fda0000706670 */
[----:B------:R-:W-:Y:S05]  /*00d0*/  @P0 EXIT ;  /* 0x000000000000094d */ /* 0x000fea0003800000 */
[----:B------:R-:W0:Y:S01]  /*00e0*/  LDC R4, c[0x0][0x398] ;  /* 0x0000e600ff047b82 */ /* 0x000e220000000800 */
[----:B------:R-:W1:Y:S01]  /*00f0*/  LDCU.64 UR4, c[0x0][0x358] ;  /* 0x00006b00ff0477ac */ /* 0x000e620008000a00 */
[----:B------:R-:W-:Y:S01]  /*0100*/  HFMA2 R29, -RZ, RZ, 0, 0 ;  /* 0x00000000ff1d7431 */ /* 0x000fe200000001ff */
[----:B0-----:R-:W-:-:S13]  /*0110*/  ISETP.GE.AND P0, PT, R4, 0x1, PT ;  /* 0x000000010400780c */ /* 0x001fda0003f06270 */
[----:B-1----:R-:W-:Y:S05]  /*0120*/  @!P0 BRA `(.L_x_14) ;  /* 0x0000000400d08947 */ /* 0x002fea0003800000 */
[C---:B------:R-:W-:Y:S02]  /*0130*/  ISETP.GE.U32.AND P1, PT, R4.reuse, 0x8, PT ;  /* 0x000000080400780c */ /* 0x040fe40003f26070 */
[----:B------:R-:W-:Y:S02]  /*0140*/  LOP3.LUT R6, R4, 0x7, RZ, 0xc0, !PT ;  /* 0x0000000704067812 */ /* 0x000fe400078ec0ff */
[----:B------:R-:W-:Y:S02]  /*0150*/  MOV R29, RZ ;  /* 0x000000ff001d7202 */ /* 0x000fe40000000f00 */
[----:B------:R-:W-:Y:S02]  /*0160*/  ISETP.NE.AND P0, PT, R6, RZ, PT ;  /* 0x000000ff0600720c */ /* 0x000fe40003f05270 */
[----:B------:R-:W-:-:S05]  /*0170*/  MOV R8, RZ ;  /* 0x000000ff00087202 */ /* 0x000fca0000000f00 */
[----:B------:R-:W-:Y:S06]  /*0180*/  @!P1 BRA `(.L_x_15) ;  /* 0x0000000000d09947 */ /* 0x000fec0003800000 */
[----:B------:R-:W-:Y:S02]  /*0190*/  LOP3.LUT R8, R4, 0x7ffffff8, RZ, 0xc0, !PT ;  /* 0x7ffffff804087812 */ /* 0x000fe400078ec0ff */
[----:B------:R-:W-:Y:S02]  /*01a0*/  MOV R29, RZ ;  /* 0x000000ff001d7202 */ /* 0x000fe40000000f00 */
[----:B------:R-:W-:Y:S02]  /*01b0*/  MOV R9, R5 ;  /* 0x0000000500097202 */ /* 0x000fe40000000f00 */
[----:B------:R-:W-:Y:S02]  /*01c0*/  MOV R7, R3 ;  /* 0x0000000300077202 */ /* 0x000fe40000000f00 */
[----:B------:R-:W-:-:S07]  /*01d0*/  IADD3 R10, PT, PT, -R8, RZ, RZ ;  /* 0x000000ff080a7210 */ /* 0x000fce0007ffe1ff */
.L_x_16:
[----:B------:R-:W0:Y:S08]  /*01e0*/  LDC.64 R14, c[0x0][0x388] ;  /* 0x0000e200ff0e7b82 */ /* 0x000e300000000a00 */
[----:B------:R-:W1:Y:S01]  /*01f0*/  LDC.64 R26, c[0x0][0x390] ;  /* 0x0000e400ff1a7b82 */ /* 0x000e620000000a00 */
[----:B0-----:R-:W-:-:S05]  /*0200*/  IMAD.WIDE R14, R9, 0x4, R14 ;  /* 0x00000004090e7825 */ /* 0x001fca00078e020e */
[----:B------:R0:W2:Y:S01]  /*0210*/  LDG.E R22, desc[UR4][R14.64] ;  /* 0x000000040e167981 */ /* 0x0000a2000c1e1900 */
[----:B-1----:R-:W-:-:S05]  /*0220*/  IMAD.WIDE R26, R7, 0x4, R26 ;  /* 0x00000004071a7825 */ /* 0x002fca00078e021a */
[----:B------:R-:W2:Y:S01]  /*0230*/  LDG.E R11, desc[UR4][R26.64] ;  /* 0x000000041a0b7981 */ /* 0x000ea2000c1e1900 */
[----:B0-----:R-:W-:-:S04]  /*0240*/  IMAD.WIDE R14, R2, 0x4, R14 ;  /* 0x00000004020e7825 */ /* 0x001fc800078e020e */
[----:B------:R-:W-:Y:S01]  /*0250*/  IMAD.WIDE R20, R0, 0x4, R26 ;  /* 0x0000000400147825 */ /* 0x000fe200078e021a */
[----:B------:R-:W3:Y:S03]  /*0260*/  LDG.E R28, desc[UR4][R14.64] ;  /* 0x000000040e1c7981 */ /* 0x000ee6000c1e1900 */
[----:B------:R-:W-:Y:S01]  /*0270*/  IMAD.WIDE R24, R2, 0x4, R14 ;  /* 0x0000000402187825 */ /* 0x000fe200078e020e */
[----:B------:R-:W3:Y:S03]  /*0280*/  LDG.E R27, desc[UR4][R20.64] ;  /* 0x00000004141b7981 */ /* 0x000ee6000c1e1900 */
[----:B------:R-:W-:-:S04]  /*0290*/  IMAD.WIDE R12, R0, 0x4, R20 ;  /* 0x00000004000c7825 */ /* 0x000fc800078e0214 */
[C---:B------:R-:W-:Y:S01]  /*02a0*/  IMAD.WIDE R16, R2.reuse, 0x4, R24 ;  /* 0x0000000402107825 */ /* 0x040fe200078e0218 */
[----:B------:R-:W4:Y:S04]  /*02b0*/  LDG.E R26, desc[UR4][R12.64] ;  /* 0x000000040c1a7981 */ /* 0x000f28000c1e1900 */
[----:B------:R0:W5:Y:S01]  /*02c0*/  LDG.E R23, desc[UR4][R16.64] ;  /* 0x0000000410177981 */ /* 0x000162000c1e1900 */
[----:B------:R-:W-:-:S03]  /*02d0*/  IMAD.WIDE R18, R2, 0x4, R16 ;  /* 0x0000000402127825 */ /* 0x000fc600078e0210 */
[----:B------:R-:W4:Y:S01]  /*02e0*/  LDG.E R25, desc[UR4][R24.64] ;  /* 0x0000000418197981 */ /* 0x000f22000c1e1900 */
[----:B0-----:R-:W-:-:S03]  /*02f0*/  IMAD.WIDE R16, R0, 0x4, R12 ;  /* 0x0000000400107825 */ /* 0x001fc600078e020c */
[----:B------:R0:W5:Y:S01]  /*0300*/  LDG.E R21, desc[UR4][R18.64] ;  /* 0x0000000412157981 */ /* 0x000162000c1e1900 */
[----:B------:R-:W-:-:S03]  /*0310*/  IMAD.WIDE R14, R2, 0x4, R18 ;  /* 0x00000004020e7825 */ /* 0x000fc600078e0212 */
[----:B------:R1:W5:Y:S04]  /*0320*/  LDG.E R24, desc[UR4][R16.64] ;  /* 0x0000000410187981 */ /* 0x000368000c1e1900 */
[----:B------:R1:W5:Y:S01]  /*0330*/  LDG.E R13, desc[UR4][R14.64] ;  /* 0x000000040e0d7981 */ /* 0x000362000c1e1900 */
[----:B0-----:R-:W-:-:S04]  /*0340*/  IMAD.WIDE R18, R0, 0x4, R16 ;  /* 0x0000000400127825 */ /* 0x001fc800078e0210 */
[----:B-1----:R-:W-:-:S04]  /*0350*/  IMAD.WIDE R16, R0, 0x4, R18 ;  /* 0x0000000400107825 */ /* 0x002fc800078e0212 */
[C---:B------:R-:W-:Y:S01]  /*0360*/  IMAD.WIDE R14, R2.reuse, 0x4, R14 ;  /* 0x00000004020e7825 */ /* 0x040fe200078e020e */
[----:B------:R-:W5:Y:S04]  /*0370*/  LDG.E R20, desc[UR4][R16.64] ;  /* 0x0000000410147981 */ /* 0x000f68000c1e1900 */
[----:B------:R0:W5:Y:S02]  /*0380*/  LDG.E R12, desc[UR4][R14.64] ;  /* 0x000000040e0c7981 */ /* 0x000164000c1e1900 */
[----:B0-----:R-:W-:-:S04]  /*0390*/  IMAD.WIDE R14, R2, 0x4, R14 ;  /* 0x00000004020e7825 */ /* 0x001fc800078e020e */
[----:B--2---:R-:W-:Y:S02]  /*03a0*/  FFMA R11, R22, R11, R29 ;  /* 0x0000000b160b7223 */ /* 0x004fe4000000001d */
[----:B------:R0:W2:Y:S04]  /*03b0*/  LDG.E R22, desc[UR4][R18.64] ;  /* 0x0000000412167981 */ /* 0x0000a8000c1e1900 */
[----:B------:R-:W2:Y:S01]  /*03c0*/  LDG.E R29, desc[UR4][R14.64] ;  /* 0x000000040e1d7981 */ /* 0x000ea2000c1e1900 */
[----:B0-----:R-:W-:-:S05]  /*03d0*/  IMAD.WIDE R18, R0, 0x4, R16 ;  /* 0x0000000400127825 */ /* 0x001fca00078e0210 */
[----:B------:R0:W2:Y:S02]  /*03e0*/  LDG.E R17, desc[UR4][R18.64] ;  /* 0x0000000412117981 */ /* 0x0000a4000c1e1900 */
[----:B0-----:R-:W-:-:S06]  /*03f0*/  IMAD.WIDE R18, R0, 0x4, R18 ;  /* 0x0000000400127825 */ /* 0x001fcc00078e0212 */
[----:B------:R-:W2:Y:S01]  /*0400*/  LDG.E R18, desc[UR4][R18.64] ;  /* 0x0000000412127981 */ /* 0x000ea2000c1e1900 */
[----:B---3--:R-:W-:Y:S01]  /*0410*/  FFMA R28, R28, R27, R11 ;  /* 0x0000001b1c1c7223 */ /* 0x008fe2000000000b */
[----:B------:R-:W-:-:S03]  /*0420*/  IADD3 R10, PT, PT, R10, 0x8, RZ ;  /* 0x000000080a0a7810 */ /* 0x000fc60007ffe0ff */
[----:B----4-:R-:W-:Y:S01]  /*0430*/  FFMA R26, R25, R26, R28 ;  /* 0x0000001a191a7223 */ /* 0x010fe2000000001c */
[----:B------:R-:W-:-:S03]  /*0440*/  ISETP.NE.AND P1, PT, R10, RZ, PT ;  /* 0x000000ff0a00720c */ /* 0x000fc60003f25270 */
[----:B-----5:R-:W-:Y:S01]  /*0450*/  FFMA R24, R23, R24, R26 ;  /* 0x0000001817187223 */ /* 0x020fe2000000001a */
[----:B------:R-:W-:Y:S02]  /*0460*/  LEA R9, R2, R9, 0x3 ;  /* 0x0000000902097211 */ /* 0x000fe400078e18ff */
[----:B------:R-:W-:Y:S01]  /*0470*/  LEA R7, R0, R7, 0x3 ;  /* 0x0000000700077211 */ /* 0x000fe200078e18ff */
[----:B--2---:R-:W-:-:S04]  /*0480*/  FFMA R22, R21, R22, R24 ;  /* 0x0000001615167223 */ /* 0x004fc80000000018 */
[----:B------:R-:W-:-:S04]  /*0490*/  FFMA R13, R13, R20, R22 ;  /* 0x000000140d0d7223 */ /* 0x000fc80000000016 */
[----:B------:R-:W-:-:S04]  /*04a0*/  FFMA R12, R12, R17, R13 ;  /* 0x000000110c0c7223 */ /* 0x000fc8000000000d */
[----:B------:R-:W-:Y:S01]  /*04b0*/  FFMA R29, R29, R18, R12 ;  /* 0x000000121d1d7223 */ /* 0x000fe2000000000c */
[----:B------:R-:W-:Y:S06]  /*04c0*/  @P1 BRA `(.L_x_16) ;  /* 0xfffffffc00441947 */ /* 0x000fec000383ffff */
.L_x_15:
[----:B------:R-:W-:Y:S05]  /*04d0*/  @!P0 BRA `(.L_x_14) ;  /* 0x0000000000e48947 */ /* 0x000fea0003800000 */
[----:B------:R-:W-:Y:S02]  /*04e0*/  ISETP.GE.U32.AND P0, PT, R6, 0x4, PT ;  /* 0x000000040600780c */ /* 0x000fe40003f06070 */
[----:B------:R-:W-:-:S04]  /*04f0*/  LOP3.LUT R9, R4, 0x3, RZ, 0xc0, !PT ;  /* 0x0000000304097812 */ /* 0x000fc800078ec0ff */
[----:B------:R-:W-:-:S07]  /*0500*/  ISETP.NE.AND P1, PT, R9, RZ, PT ;  /* 0x000000ff0900720c */ /* 0x000fce0003f25270 */
[----:B------:R-:W-:Y:S06]  /*0510*/  @!P0 BRA `(.L_x_17) ;  /* 0x0000000000648947 */ /* 0x000fec0003800000 */
[----:B------:R-:W0:Y:S01]  /*0520*/  LDC.64 R20, c[0x0][0x388] ;  /* 0x0000e200ff147b82 */ /* 0x000e220000000a00 */
[C---:B------:R-:W-:Y:S02]  /*0530*/  IMAD R7, R8.reuse, R2, R5 ;  /* 0x0000000208077224 */ /* 0x040fe400078e0205 */
[----:B------:R-:W-:-:S05]  /*0540*/  IMAD R11, R8, R0, R3 ;  /* 0x00000000080b7224 */ /* 0x000fca00078e0203 */
[----:B------:R-:W1:Y:S01]  /*0550*/  LDC.64 R22, c[0x0][0x390] ;  /* 0x0000e400ff167b82 */ /* 0x000e620000000a00 */
[----:B0-----:R-:W-:-:S04]  /*0560*/  IMAD.WIDE R20, R7, 0x4, R20 ;  /* 0x0000000407147825 */ /* 0x001fc800078e0214 */
[----:B------:R-:W-:Y:S02]  /*0570*/  IMAD.WIDE R6, R2, 0x4, R20 ;  /* 0x0000000402067825 */ /* 0x000fe400078e0214 */
[----:B------:R-:W2:Y:S02]  /*0580*/  LDG.E R20, desc[UR4][R20.64] ;  /* 0x0000000414147981 */ /* 0x000ea4000c1e1900 */
[----:B-1----:R-:W-:-:S04]  /*0590*/  IMAD.WIDE R22, R11, 0x4, R22 ;  /* 0x000000040b167825 */ /* 0x002fc800078e0216 */
[----:B------:R-:W-:Y:S02]  /*05a0*/  IMAD.WIDE R10, R0, 0x4, R22 ;  /* 0x00000004000a7825 */ /* 0x000fe400078e0216 */
[----:B------:R-:W2:Y:S02]  /*05b0*/  LDG.E R22, desc[UR4][R22.64] ;  /* 0x0000000416167981 */ /* 0x000ea4000c1e1900 */
[----:B------:R-:W-:Y:S02]  /*05c0*/  IMAD.WIDE R14, R2, 0x4, R6 ;  /* 0x00000004020e7825 */ /* 0x000fe400078e0206 */
[----:B------:R-:W3:Y:S02]  /*05d0*/  LDG.E R7, desc[UR4][R6.64] ;  /* 0x0000000406077981 */ /* 0x000ee4000c1e1900 */
[----:B------:R-:W-:Y:S02]  /*05e0*/  IMAD.WIDE R12, R0, 0x4, R10 ;  /* 0x00000004000c7825 */ /* 0x000fe400078e020a */
[----:B------:R-:W3:Y:S02]  /*05f0*/  LDG.E R10, desc[UR4][R10.64] ;  /* 0x000000040a0a7981 */ /* 0x000ee4000c1e1900 */
[----:B------:R-:W-:-:S02]  /*0600*/  IMAD.WIDE R16, R2, 0x4, R14 ;  /* 0x0000000402107825 */ /* 0x000fc400078e020e */
[----:B------:R-:W4:Y:S02]  /*0610*/  LDG.E R25, desc[UR4][R14.64] ;  /* 0x000000040e197981 */ /* 0x000f24000c1e1900 */
[----:B------:R-:W-:Y:S02]  /*0620*/  IMAD.WIDE R18, R0, 0x4, R12 ;  /* 0x0000000400127825 */ /* 0x000fe400078e020c */
[----:B------:R-:W4:Y:S04]  /*0630*/  LDG.E R12, desc[UR4][R12.64] ;  /* 0x000000040c0c7981 */ /* 0x000f28000c1e1900 */
[----:B------:R-:W5:Y:S04]  /*0640*/  LDG.E R17, desc[UR4][R16.64] ;  /* 0x0000000410117981 */ /* 0x000f68000c1e1900 */
[----:B------:R-:W5:Y:S01]  /*0650*/  LDG.E R18, desc[UR4][R18.64] ;  /* 0x0000000412127981 */ /* 0x000f62000c1e1900 */
[----:B------:R-:W-:Y:S01]  /*0660*/  IADD3 R8, PT, PT, R8, 0x4, RZ ;  /* 0x0000000408087810 */ /* 0x000fe20007ffe0ff */
[----:B--2---:R-:W-:-:S04]  /*0670*/  FFMA R20, R20, R22, R29 ;  /* 0x0000001614147223 */ /* 0x004fc8000000001d */
[----:B---3--:R-:W-:-:S04]  /*0680*/  FFMA R20, R7, R10, R20 ;  /* 0x0000000a07147223 */ /* 0x008fc80000000014 */
[----:B----4-:R-:W-:-:S04]  /*0690*/  FFMA R20, R25, R12, R20 ;  /* 0x0000000c19147223 */ /* 0x010fc80000000014 */
[----:B-----5:R-:W-:-:S07]  /*06a0*/  FFMA R29, R17, R18, R20 ;  /* 0x00000012111d7223 */ /* 0x020fce0000000014 */
.L_x_17:
[----:B------:R-:W-:Y:S05]  /*06b0*/  @!P1 BRA `(.L_x_14) ;  /* 0x00000000006c9947 */ /* 0x000fea0003800000 */
[----:B------:R-:W-:Y:S02]  /*06c0*/  ISETP.NE.AND P0, PT, R9, 0x1, PT ;  /* 0x000000010900780c */ /* 0x000fe40003f05270 */
[----:B------:R-:W-:-:S04]  /*06d0*/  LOP3.LUT R4, R4, 0x1, RZ, 0xc0, !PT ;  /* 0x0000000104047812 */ /* 0x000fc800078ec0ff */
[----:B------:R-:W-:-:S07]  /*06e0*/  ISETP.NE.U32.AND P1, PT, R4, 0x1, PT ;  /* 0x000000010400780c */ /* 0x000fce0003f25070 */
[----:B------:R-:W0:Y:S01]  /*06f0*/  @P0 LDC.64 R12, c[0x0][0x388] ;  /* 0x0000e200ff0c0b82 */ /* 0x000e220000000a00 */
[C---:B------:R-:W-:Y:S02]  /*0700*/  @P0 IMAD R17, R8.reuse, R2, R5 ;  /* 0x0000000208110224 */ /* 0x040fe400078e0205 */
[C---:B------:R-:W-:Y:S01]  /*0710*/  @P0 IMAD R9, R8.reuse, R0, R3 ;  /* 0x0000000008090224 */ /* 0x040fe200078e0203 */
[----:B------:R-:W-:-:S04]  /*0720*/  @P0 IADD3 R8, PT, PT, R8, 0x2, RZ ;  /* 0x0000000208080810 */ /* 0x000fc80007ffe0ff */
[----:B------:R-:W1:Y:S08]  /*0730*/  @P0 LDC.64 R14, c[0x0][0x390] ;  /* 0x0000e400ff0e0b82 */ /* 0x000e700000000a00 */
[----:B------:R-:W2:Y:S08]  /*0740*/  @!P1 LDC.64 R10, c[0x0][0x388] ;  /* 0x0000e200ff0a9b82 */ /* 0x000eb00000000a00 */
[----:B------:R-:W3:Y:S01]  /*0750*/  @!P1 LDC.64 R6, c[0x0][0x390] ;  /* 0x0000e400ff069b82 */ /* 0x000ee20000000a00 */
[----:B0-----:R-:W-:-:S04]  /*0760*/  @P0 IMAD.WIDE R16, R17, 0x4, R12 ;  /* 0x0000000411100825 */ /* 0x001fc800078e020c */
[----:B------:R-:W-:Y:S01]  /*0770*/  @!P1 IMAD R19, R8, R2, R5 ;  /* 0x0000000208139224 */ /* 0x000fe200078e0205 */
[----:B------:R-:W4:Y:S01]  /*0780*/  @P0 LDG.E R4, desc[UR4][R16.64] ;  /* 0x0000000410040981 */ /* 0x000f22000c1e1900 */
[----:B-1----:R-:W-:-:S04]  /*0790*/  @P0 IMAD.WIDE R12, R9, 0x4, R14 ;  /* 0x00000004090c0825 */ /* 0x002fc800078e020e */
[----:B------:R-:W-:Y:S02]  /*07a0*/  @!P1 IMAD R21, R8, R0, R3 ;  /* 0x0000000008159224 */ /* 0x000fe400078e0203 */
[----:B------:R-:W-:-:S04]  /*07b0*/  @P0 IMAD.WIDE R14, R2, 0x4, R16 ;  /* 0x00000004020e0825 */ /* 0x000fc800078e0210 */
[----:B------:R-:W-:Y:S02]  /*07c0*/  @P0 IMAD.WIDE R8, R0, 0x4, R12 ;  /* 0x0000000400080825 */ /* 0x000fe400078e020c */
[----:B------:R-:W4:Y:S02]  /*07d0*/  @P0 LDG.E R12, desc[UR4][R12.64] ;  /* 0x000000040c0c0981 */ /* 0x000f24000c1e1900 */
[----:B--2---:R-:W-:Y:S02]  /*07e0*/  @!P1 IMAD.WIDE R10, R19, 0x4, R10 ;  /* 0x00000004130a9825 */ /* 0x004fe400078e020a */
[----:B------:R-:W2:Y:S02]  /*07f0*/  @P0 LDG.E R15, desc[UR4][R14.64] ;  /* 0x000000040e0f0981 */ /* 0x000ea4000c1e1900 */
[----:B---3--:R-:W-:Y:S02]  /*0800*/  @!P1 IMAD.WIDE R6, R21, 0x4, R6 ;  /* 0x0000000415069825 */ /* 0x008fe400078e0206 */
[----:B------:R-:W2:Y:S04]  /*0810*/  @P0 LDG.E R8, desc[UR4][R8.64] ;  /* 0x0000000408080981 */ /* 0x000ea8000c1e1900 */
[----:B------:R-:W3:Y:S04]  /*0820*/  @!P1 LDG.E R10, desc[UR4][R10.64] ;  /* 0x000000040a0a9981 */ /* 0x000ee8000c1e1900 */
[----:B------:R-:W3:Y:S01]  /*0830*/  @!P1 LDG.E R6, desc[UR4][R6.64] ;  /* 0x0000000406069981 */ /* 0x000ee2000c1e1900 */
[----:B----4-:R-:W-:-:S04]  /*0840*/  @P0 FFMA R4, R4, R12, R29 ;  /* 0x0000000c04040223 */ /* 0x010fc8000000001d */
[----:B--2---:R-:W-:-:S04]  /*0850*/  @P0 FFMA R29, R15, R8, R4 ;  /* 0x000000080f1d0223 */ /* 0x004fc80000000004 */
[----:B---3--:R-:W-:-:S07]  /*0860*/  @!P1 FFMA R29, R10, R6, R29 ;  /* 0x000000060a1d9223 */ /* 0x008fce000000001d */
.L_x_14:
[----:B------:R-:W0:Y:S01]  /*0870*/  LDC.64 R6, c[0x0][0x380] ;  /* 0x0000e000ff067b82 */ /* 0x000e220000000a00 */
[----:B------:R-:W-:-:S04]  /*0880*/  IMAD R3, R5, R0, R3 ;  /* 0x0000000005037224 */ /* 0x000fc800078e0203 */
[----:B0-----:R-:W-:-:S05]  /*0890*/  IMAD.WIDE R2, R3, 0x4, R6 ;  /* 0x0000000403027825 */ /* 0x001fca00078e0206 */
[----:B------:R-:W-:Y:S01]  /*08a0*/  STG.E desc[UR4][R2.64], R29 ;  /* 0x0000001d02007986 */ /* 0x000fe2000c101904 */
[----:B------:R-:W-:Y:S05]  /*08b0*/  EXIT ;  /* 0x000000000000794d */ /* 0x000fea0003800000 */
.L_x_18:
        /* <DEDUP_REMOVED lines=12> */
.L_x_30:


//--------------------- .text._Z13relu_backwardPfPKfS1_ii --------------------------
	.section	.text._Z13relu_backwardPfPKfS1_ii,"ax",@progbits
	.align	128
        .global         _Z13relu_backwardPfPKfS1_ii
        .type           _Z13relu_backwardPfPKfS1_ii,@function
        .size           _Z13relu_backwardPfPKfS1_ii,(.L_x_31 - _Z13relu_backwardPfPKfS1_ii)
        .other          _Z13relu_backwardPfPKfS1_ii,@"STO_CUDA_ENTRY STV_DEFAULT"
_Z13relu_backwardPfPKfS1_ii:
.text._Z13relu_backwardPfPKfS1_ii:
[----:B------:R-:W-:Y:S01]  /*0000*/  LDC R1, c[0x0][0x37c] ;  /* 0x0000df00ff017b82 */ /* 0x000fe20000000800 */
[----:B------:R-:W0:Y:S07]  /*0010*/  S2R R0, SR_TID.X ;  /* 0x0000000000007919 */ /* 0x000e2e0000002100 */
[----:B------:R-:W0:Y:S01]  /*0020*/  S2UR UR6, SR_CTAID.X ;  /* 0x00000000000679c3 */ /* 0x000e220000002500 */
[----:B------:R-:W1:Y:S07]  /*0030*/  LDCU.64 UR4, c[0x0][0x398] ;  /* 0x00007300ff0477ac */ /* 0x000e6e0008000a00 */
[----:B------:R-:W0:Y:S01]  /*0040*/  LDC R7, c[0x0][0x360] ;  /* 0x0000d800ff077b82 */ /* 0x000e220000000800 */
[----:B-1----:R-:W-:Y:S01]  /*0050*/  UIMAD UR4, UR5, UR4, URZ ;  /* 0x00000004050472a4 */ /* 0x002fe2000f8e02ff */
[----:B0-----:R-:W-:-:S05]  /*0060*/  IMAD R7, R7, UR6, R0 ;  /* 0x0000000607077c24 */ /* 0x001fca000f8e0200 */
[----:B------:R-:W-:-:S13]  /*0070*/  ISETP.GE.AND P0, PT, R7, UR4, PT ;  /* 0x0000000407007c0c */ /* 0x000fda000bf06270 */
[----:B------:R-:W-:Y:S05]  /*0080*/  @P0 EXIT ;  /* 0x000000000000094d */ /* 0x000fea0003800000 */
[----:B------:R-:W0:Y:S01]  /*0090*/  LDC.64 R2, c[0x0][0x388] ;  /* 0x0000e200ff027b82 */ /* 0x000e220000000a00 */
[----:B------:R-:W1:Y:S07]  /*00a0*/  LDCU.64 UR4, c[0x0][0x358] ;  /* 0x00006b00ff0477ac */ /* 0x000e6e0008000a00 */
[----:B------:R-:W2:Y:S01]  /*00b0*/  LDC.64 R4, c[0x0][0x380] ;  /* 0x0000e000ff047b82 */ /* 0x000ea20000000a00 */
[----:B0-----:R-:W-:-:S06]  /*00c0*/  IMAD.WIDE R2, R7, 0x4, R2 ;  /* 0x0000000407027825 */ /* 0x001fcc00078e0202 */
[----:B-1----:R-:W3:Y:S01]  /*00d0*/  LDG.E R2, desc[UR4][R2.64] ;  /* 0x0000000402027981 */ /* 0x002ee2000c1e1900 */
[----:B------:R-:W-:Y:S01]  /*00e0*/  BSSY.RECONVERGENT B0, `(.L_x_19) ;  /* 0x0000008000007945 */ /* 0x000fe20003800200 */
[----:B------:R-:W-:Y:S02]  /*00f0*/  HFMA2 R9, -RZ, RZ, 0, 0 ;  /* 0x00000000ff097431 */ /* 0x000fe400000001ff */
[----:B--2---:R-:W-:Y:S01]  /*0100*/  IMAD.WIDE R4, R7, 0x4, R4 ;  /* 0x0000000407047825 */ /* 0x004fe200078e0204 */
[----:B---3--:R-:W-:-:S13]  /*0110*/  FSETP.GT.AND P0, PT, R2, RZ, PT ;  /* 0x000000ff0200720b */ /* 0x008fda0003f04000 */
[----:B------:R-:W-:Y:S05]  /*0120*/  @!P0 BRA `(.L_x_20) ;  /* 0x00000000000c8947 */ /* 0x000fea0003800000 */
[----:B------:R-:W0:Y:S02]  /*0130*/  LDC.64 R2, c[0x0][0x390] ;  /* 0x0000e400ff027b82 */ /* 0x000e240000000a00 */
[----:B0-----:R-:W-:-:S05]  /*0140*/  IMAD.WIDE R2, R7, 0x4, R2 ;  /* 0x0000000407027825 */ /* 0x001fca00078e0202 */
[----:B------:R0:W5:Y:S02]  /*0150*/  LDG.E R9, desc[UR4][R2.64] ;  /* 0x0000000402097981 */ /* 0x000164000c1e1900 */
.L_x_20:
[----:B------:R-:W-:Y:S05]  /*0160*/  BSYNC.RECONVERGENT B0 ;  /* 0x0000000000007941 */ /* 0x000fea0003800200 */
.L_x_19:
[----:B-----5:R-:W-:Y:S01]  /*0170*/  STG.E desc[UR4][R4.64], R9 ;  /* 0x0000000904007986 */ /* 0x020fe2000c101904 */
[----:B------:R-:W-:Y:S05]  /*0180*/  EXIT ;  /* 0x000000000000794d */ /* 0x000fea0003800000 */
.L_x_21:
        /* <DEDUP_REMOVED lines=15> */
.L_x_31:


//--------------------- .text._Z13add_bias_reluPfPKfii --------------------------
	.section	.text._Z13add_bias_reluPfPKfii,"ax",@progbits
	.align	128
        .global         _Z13add_bias_reluPfPKfii
        .type           _Z13add_bias_reluPfPKfii,@function
        .size           _Z13add_bias_reluPfPKfii,(.L_x_32 - _Z13add_bias_reluPfPKfii)
        .other          _Z13add_bias_reluPfPKfii,@"STO_CUDA_ENTRY STV_DEFAULT"
_Z13add_bias_reluPfPKfii:
.text._Z13add_bias_reluPfPKfii:
[----:B------:R-:W-:Y:S01]  /*0000*/  LDC R1, c[0x0][0x37c] ;  /* 0x0000df00ff017b82 */ /* 0x000fe20000000800 */
[----:B------:R-:W0:Y:S07]  /*0010*/  S2R R0, SR_TID.X ;  /* 0x0000000000007919 */ /* 0x000e2e0000002100 */
[----:B------:R-:W0:Y:S08]  /*0020*/  S2UR UR4, SR_CTAID.X ;  /* 0x00000000000479c3 */ /* 0x000e300000002500 */
[----:B------:R-:W0:Y:S08]  /*0030*/  LDC R9, c[0x0][0x360] ;  /* 0x0000d800ff097b82 */ /* 0x000e300000000800 */
[----:B------:R-:W1:Y:S01]  /*0040*/  LDC.64 R2, c[0x0][0x390] ;  /* 0x0000e400ff027b82 */ /* 0x000e620000000a00 */
[----:B0-----:R-:W-:-:S02]  /*0050*/  IMAD R9, R9, UR4, R0 ;  /* 0x0000000409097c24 */ /* 0x001fc4000f8e0200 */
[----:B-1----:R-:W-:-:S05]  /*0060*/  IMAD R2, R3, R2, RZ ;  /* 0x0000000203027224 */ /* 0x002fca00078e02ff */
[----:B------:R-:W-:-:S13]  /*0070*/  ISETP.GE.AND P0, PT, R9, R2, PT ;  /* 0x000000020900720c */ /* 0x000fda0003f06270 */
[----:B------:R-:W-:Y:S05]  /*0080*/  @P0 EXIT ;  /* 0x000000000000094d */ /* 0x000fea0003800000 */
[----:B------:R-:W-:Y:S01]  /*0090*/  IABS R11, R3 ;  /* 0x00000003000b7213 */ /* 0x000fe20000000000 */
[----:B------:R-:W0:Y:S01]  /*00a0*/  LDCU.64 UR4, c[0x0][0x358] ;  /* 0x00006b00ff0477ac */ /* 0x000e220008000a00 */
[----:B------:R-:W-:Y:S02]  /*00b0*/  ISETP.GE.AND P2, PT, R9, RZ, PT ;  /* 0x000000ff0900720c */ /* 0x000fe40003f46270 */
[----:B------:R-:W1:Y:S08]  /*00c0*/  I2F.RP R0, R11 ;  /* 0x0000000b00007306 */ /* 0x000e700000209400 */
[----:B-1----:R-:W1:Y:S02]  /*00d0*/  MUFU.RCP R0, R0 ;  /* 0x0000000000007308 */ /* 0x002e640000001000 */
[----:B-1----:R-:W-:-:S06]  /*00e0*/  IADD3 R4, PT, PT, R0, 0xffffffe, RZ ;  /* 0x0ffffffe00047810 */ /* 0x002fcc0007ffe0ff */
[----:B------:R1:W2:Y:S02]  /*00f0*/  F2I.FTZ.U32.TRUNC.NTZ R5, R4 ;  /* 0x0000000400057305 */ /* 0x0002a4000021f000 */
[----:B-1----:R-:W-:Y:S01]  /*0100*/  IMAD.MOV.U32 R4, RZ, RZ, RZ ;  /* 0x000000ffff047224 */ /* 0x002fe200078e00ff */
[----:B--2---:R-:W-:-:S05]  /*0110*/  IADD3 R2, PT, PT, RZ, -R5, RZ ;  /* 0x80000005ff027210 */ /* 0x004fca0007ffe0ff */
[----:B------:R-:W-:Y:S01]  /*0120*/  IMAD R7, R2, R11, RZ ;  /* 0x0000000b02077224 */ /* 0x000fe200078e02ff */
[----:B------:R-:W-:-:S03]  /*0130*/  IABS R2, R9 ;  /* 0x0000000900027213 */ /* 0x000fc60000000000 */
[----:B------:R-:W-:Y:S02]  /*0140*/  IMAD.HI.U32 R5, R5, R7, R4 ;  /* 0x0000000705057227 */ /* 0x000fe400078e0004 */
[----:B------:R-:W1:Y:S04]  /*0150*/  LDC.64 R6, c[0x0][0x388] ;  /* 0x0000e200ff067b82 */ /* 0x000e680000000a00 */
[----:B------:R-:W-:-:S05]  /*0160*/  IMAD.HI.U32 R5, R5, R2, RZ ;  /* 0x0000000205057227 */ /* 0x000fca00078e00ff */
[----:B------:R-:W-:-:S05]  /*0170*/  IADD3 R5, PT, PT, -R5, RZ, RZ ;  /* 0x000000ff05057210 */ /* 0x000fca0007ffe1ff */
[C---:B------:R-:W-:Y:S02]  /*0180*/  IMAD R0, R11.reuse, R5, R2 ;  /* 0x000000050b007224 */ /* 0x040fe400078e0202 */
[----:B------:R-:W2:Y:S03]  /*0190*/  LDC.64 R4, c[0x0][0x380] ;  /* 0x0000e000ff047b82 */ /* 0x000ea60000000a00 */
[----:B------:R-:W-:-:S13]  /*01a0*/  ISETP.GT.U32.AND P0, PT, R11, R0, PT ;  /* 0x000000000b00720c */ /* 0x000fda0003f04070 */
[----:B------:R-:W-:Y:S01]  /*01b0*/  @!P0 IMAD.IADD R0, R0, 0x1, -R11 ;  /* 0x0000000100008824 */ /* 0x000fe200078e0a0b */
[----:B------:R-:W-:-:S04]  /*01c0*/  ISETP.NE.AND P0, PT, R3, RZ, PT ;  /* 0x000000ff0300720c */ /* 0x000fc80003f05270 */
[----:B------:R-:W-:-:S13]  /*01d0*/  ISETP.GT.U32.AND P1, PT, R11, R0, PT ;  /* 0x000000000b00720c */ /* 0x000fda0003f24070 */
[----:B------:R-:W-:-:S05]  /*01e0*/  @!P1 IADD3 R0, PT, PT, R0, -R11, RZ ;  /* 0x8000000b00009210 */ /* 0x000fca0007ffe0ff */
[----:B------:R-:W-:Y:S01]  /*01f0*/  @!P2 IMAD.MOV R0, RZ, RZ, -R0 ;  /* 0x000000ffff00a224 */ /* 0x000fe200078e0a00 */
[----:B------:R-:W-:Y:S01]  /*0200*/  @!P0 LOP3.LUT R0, RZ, R3, RZ, 0x33, !PT ;  /* 0x00000003ff008212 */ /* 0x000fe200078e33ff */
[----:B--2---:R-:W-:-:S04]  /*0210*/  IMAD.WIDE R2, R9, 0x4, R4 ;  /* 0x0000000409027825 */ /* 0x004fc800078e0204 */
[----:B-1----:R-:W-:Y:S02]  /*0220*/  IMAD.WIDE R4, R0, 0x4, R6 ;  /* 0x0000000400047825 */ /* 0x002fe400078e0206 */
[----:B0-----:R-:W2:Y:S04]  /*0230*/  LDG.E R0, desc[UR4][R2.64] ;  /* 0x0000000402007981 */ /* 0x001ea8000c1e1900 */
[----:B------:R-:W2:Y:S02]  /*0240*/  LDG.E R5, desc[UR4][R4.64] ;  /* 0x0000000404057981 */ /* 0x000ea4000c1e1900 */
[----:B--2---:R-:W-:-:S05]  /*0250*/  FADD R0, R0, R5 ;  /* 0x0000000500007221 */ /* 0x004fca0000000000 */
[----:B------:R-:W-:-:S05]  /*0260*/  FMNMX R7, RZ, R0, !PT ;  /* 0x00000000ff077209 */ /* 0x000fca0007800000 */
[----:B------:R-:W-:Y:S01]  /*0270*/  STG.E desc[UR4][R2.64], R7 ;  /* 0x0000000702007986 */ /* 0x000fe2000c101904 */
[----:B------:R-:W-:Y:S05]  /*0280*/  EXIT ;  /* 0x000000000000794d */ /* 0x000fea0003800000 */
.L_x_22:
        /* <DEDUP_REMOVED lines=15> */
.L_x_32:


//--------------------- .text._Z14matmul_forwardPfPKfS_iii --------------------------
	.section	.text._Z14matmul_forwardPfPKfS_iii,"ax",@progbits
	.align	128
        .global         _Z14matmul_forwardPfPKfS_iii
        .type           _Z14matmul_forwardPfPKfS_iii,@function
        .size           _Z14matmul_forwardPfPKfS_iii,(.L_x_33 - _Z14matmul_forwardPfPKfS_iii)
        .other          _Z14matmul_forwardPfPKfS_iii,@"STO_CUDA_ENTRY STV_DEFAULT"
_Z14matmul_forwardPfPKfS_iii:
.text._Z14matmul_forwardPfPKfS_iii:
[----:B------:R-:W-:Y:S01]  /*0000*/  LDC R1, c[0x0][0x37c] ;  /* 0x0000df00ff017b82 */ /* 0x000fe20000000800 */
[----:B------:R-:W0:Y:S07]  /*0010*/  S2R R5, SR_TID.X ;  /* 0x0000000000057919 */ /* 0x000e2e0000002100 */
[----:B------:R-:W1:Y:S01]  /*0020*/  LDC R16, c[0x0][0x364] ;  /* 0x0000d900ff107b82 */ /* 0x000e620000000800 */
[----:B------:R-:W2:Y:S01]  /*0030*/  LDCU UR6, c[0x0][0x398] ;  /* 0x00007300ff0677ac */ /* 0x000ea20008000800 */
[----:B------:R-:W1:Y:S06]  /*0040*/  S2R R3, SR_TID.Y ;  /* 0x0000000000037919 */ /* 0x000e6c0000002200 */
[----:B------:R-:W0:Y:S08]  /*0050*/  S2UR UR5, SR_CTAID.X ;  /* 0x00000000000579c3 */ /* 0x000e300000002500 */
[----:B------:R-:W0:Y:S08]  /*0060*/  LDC R0, c[0x0][0x360] ;  /* 0x0000d800ff007b82 */ /* 0x000e300000000800 */
[----:B------:R-:W1:Y:S08]  /*0070*/  S2UR UR4, SR_CTAID.Y ;  /* 0x00000000000479c3 */ /* 0x000e700000002600 */
[----:B------:R-:W3:Y:S01]  /*0080*/  LDC R17, c[0x0][0x3a0] ;  /* 0x0000e800ff117b82 */ /* 0x000ee20000000800 */
[----:B0-----:R-:W-:-:S02]  /*0090*/  IMAD R0, R0, UR5, R5 ;  /* 0x0000000500007c24 */ /* 0x001fc4000f8e0205 */
[----:B-1----:R-:W-:-:S03]  /*00a0*/  IMAD R16, R16, UR4, R3 ;  /* 0x0000000410107c24 */ /* 0x002fc6000f8e0203 */
[----:B---3--:R-:W-:-:S04]  /*00b0*/  ISETP.GE.AND P0, PT, R0, R17, PT ;  /* 0x000000110000720c */ /* 0x008fc80003f06270 */
[----:B--2---:R-:W-:-:S13]  /*00c0*/  ISETP.GE.OR P0, PT, R16, UR6, P0 ;  /* 0x0000000610007c0c */ /* 0x004fda0008706670 */
[----:B------:R-:W-:Y:S05]  /*00d0*/  @P0 EXIT ;  /* 0x000000000000094d */ /* 0x000fea0003800000 */
[----:B------:R-:W0:Y:S01]  /*00e0*/  LDC R19, c[0x0][0x39c] ;  /* 0x0000e700ff137b82 */ /* 0x000e220000000800 */
[----:B------:R-:W1:Y:S01]  /*00f0*/  LDCU.64 UR4, c[0x0][0x358] ;  /* 0x00006b00ff0477ac */ /* 0x000e620008000a00 */
[----:B------:R-:W-:Y:S01]  /*0100*/  HFMA2 R24, -RZ, RZ, 0, 0 ;  /* 0x00000000ff187431 */ /* 0x000fe200000001ff */
[----:B0-----:R-:W-:-:S13]  /*0110*/  ISETP.GE.AND P0, PT, R19, 0x1, PT ;  /* 0x000000011300780c */ /* 0x001fda0003f06270 */
[----:B-1----:R-:W-:Y:S05]  /*0120*/  @!P0 BRA `(.L_x_23) ;  /* 0x0000000400e08947 */ /* 0x002fea0003800000 */
[C---:B------:R-:W-:Y:S01]  /*0130*/  ISETP.GE.U32.AND P1, PT, R19.reuse, 0x8, PT ;  /* 0x000000081300780c */ /* 0x040fe20003f26070 */
[----:B------:R-:W-:Y:S01]  /*0140*/  IMAD R20, R16, R19, RZ ;  /* 0x0000001310147224 */ /* 0x000fe200078e02ff */
[----:B------:R-:W-:Y:S02]  /*0150*/  LOP3.LUT R27, R19, 0x7, RZ, 0xc0, !PT ;  /* 0x00000007131b7812 */ /* 0x000fe400078ec0ff */
[----:B------:R-:W-:Y:S02]  /*0160*/  MOV R24, RZ ;  /* 0x000000ff00187202 */ /* 0x000fe40000000f00 */
[----:B------:R-:W-:Y:S02]  /*0170*/  ISETP.NE.AND P0, PT, R27, RZ, PT ;  /* 0x000000ff1b00720c */ /* 0x000fe40003f05270 */
[----:B------:R-:W-:-:S05]  /*0180*/  MOV R21, RZ ;  /* 0x000000ff00157202 */ /* 0x000fca0000000f00 */
[----:B------:R-:W-:Y:S06]  /*0190*/  @!P1 BRA `(.L_x_24) ;  /* 0x0000000000c49947 */ /* 0x000fec0003800000 */
[----:B------:R-:W0:Y:S01]  /*01a0*/  LDC.64 R2, c[0x0][0x388] ;  /* 0x0000e200ff027b82 */ /* 0x000e220000000a00 */
[----:B------:R-:W-:Y:S02]  /*01b0*/  LOP3.LUT R21, R19, 0x7ffffff8, RZ, 0xc0, !PT ;  /* 0x7ffffff813157812 */ /* 0x000fe400078ec0ff */
[----:B------:R-:W-:Y:S02]  /*01c0*/  MOV R24, RZ ;  /* 0x000000ff00187202 */ /* 0x000fe40000000f00 */
[----:B------:R-:W-:Y:S02]  /*01d0*/  MOV R18, R0 ;  /* 0x0000000000127202 */ /* 0x000fe40000000f00 */
[----:B------:R-:W-:Y:S01]  /*01e0*/  IADD3 R22, PT, PT, -R21, RZ, RZ ;  /* 0x000000ff15167210 */ /* 0x000fe20007ffe1ff */
[----:B0-----:R-:W-:-:S03]  /*01f0*/  IMAD.WIDE.U32 R2, R20, 0x4, R2 ;  /* 0x0000000414027825 */ /* 0x001fc600078e0002 */
[----:B------:R-:W-:-:S04]  /*0200*/  IADD3 R4, P1, PT, R2, 0x10, RZ ;  /* 0x0000001002047810 */ /* 0x000fc80007f3e0ff */
[----:B------:R-:W-:-:S09]  /*0210*/  IADD3.X R5, PT, PT, RZ, R3, RZ, P1, !PT ;  /* 0x00000003ff057210 */ /* 0x000fd20000ffe4ff */
.L_x_25:
[----:B------:R-:W0:Y:S01]  /*0220*/  LDC.64 R14, c[0x0][0x390] ;  /* 0x0000e400ff0e7b82 */ /* 0x000e220000000a00 */
[----:B------:R-:W-:Y:S02]  /*0230*/  MOV R2, R4 ;  /* 0x0000000400027202 */ /* 0x000fe40000000f00 */
[----:B------:R-:W-:-:S05]  /*0240*/  MOV R3, R5 ;  /* 0x0000000500037202 */ /* 0x000fca0000000f00 */
[----:B------:R-:W2:Y:S04]  /*0250*/  LDG.E R25, desc[UR4][R2.64+-0x10] ;  /* 0xfffff00402197981 */ /* 0x000ea8000c1e1900 */
[----:B------:R-:W3:Y:S04]  /*0260*/  LDG.E R23, desc[UR4][R2.64+-0xc] ;  /* 0xfffff40402177981 */ /* 0x000ee8000c1e1900 */
[----:B------:R-:W4:Y:S04]  /*0270*/  LDG.E R29, desc[UR4][R2.64+-0x8] ;  /* 0xfffff804021d7981 */ /* 0x000f28000c1e1900 */
[----:B------:R-:W5:Y:S01]  /*0280*/  LDG.E R28, desc[UR4][R2.64+-0x4] ;  /* 0xfffffc04021c7981 */ /* 0x000f62000c1e1900 */
[----:B0-----:R-:W-:-:S05]  /*0290*/  IMAD.WIDE R14, R18, 0x4, R14 ;  /* 0x00000004120e7825 */ /* 0x001fca00078e020e */
[----:B------:R0:W2:Y:S01]  /*02a0*/  LDG.E R26, desc[UR4][R14.64] ;  /* 0x000000040e1a7981 */ /* 0x0000a2000c1e1900 */
[----:B------:R-:W-:-:S04]  /*02b0*/  IMAD.WIDE R12, R17, 0x4, R14 ;  /* 0x00000004110c7825 */ /* 0x000fc800078e020e */
[C---:B------:R-:W-:Y:S02]  /*02c0*/  IMAD.WIDE R4, R17.reuse, 0x4, R12 ;  /* 0x0000000411047825 */ /* 0x040fe400078e020c */
[----:B------:R-:W3:Y:S02]  /*02d0*/  LDG.E R12, desc[UR4][R12.64] ;  /* 0x000000040c0c7981 */ /* 0x000ee4000c1e1900 */
[C---:B------:R-:W-:Y:S02]  /*02e0*/  IMAD.WIDE R8, R17.reuse, 0x4, R4 ;  /* 0x0000000411087825 */ /* 0x040fe400078e0204 */
[----:B------:R-:W4:Y:S02]  /*02f0*/  LDG.E R4, desc[UR4][R4.64] ;  /* 0x0000000404047981 */ /* 0x000f24000c1e1900 */
[C---:B------:R-:W-:Y:S02]  /*0300*/  IMAD.WIDE R6, R17.reuse, 0x4, R8 ;  /* 0x0000000411067825 */ /* 0x040fe400078e0208 */
[----:B------:R-:W5:Y:S02]  /*0310*/  LDG.E R8, desc[UR4][R8.64] ;  /* 0x0000000408087981 */ /* 0x000f64000c1e1900 */
[----:B------:R-:W-:-:S02]  /*0320*/  IMAD.WIDE R10, R17, 0x4, R6 ;  /* 0x00000004110a7825 */ /* 0x000fc400078e0206 */
[----:B------:R-:W5:Y:S04]  /*0330*/  LDG.E R5, desc[UR4][R2.64] ;  /* 0x0000000402057981 */ /* 0x000f68000c1e1900 */
[----:B------:R-:W5:Y:S01]  /*0340*/  LDG.E R6, desc[UR4][R6.64] ;  /* 0x0000000406067981 */ /* 0x000f62000c1e1900 */
[----:B0-----:R-:W-:-:S03]  /*0350*/  IMAD.WIDE R14, R17, 0x4, R10 ;  /* 0x00000004110e7825 */ /* 0x001fc600078e020a */
[----:B------:R-:W5:Y:S04]  /*0360*/  LDG.E R10, desc[UR4][R10.64] ;  /* 0x000000040a0a7981 */ /* 0x000f68000c1e1900 */
[----:B------:R-:W5:Y:S04]  /*0370*/  LDG.E R13, desc[UR4][R14.64] ;  /* 0x000000040e0d7981 */ /* 0x000f68000c1e1900 */
[----:B------:R-:W5:Y:S04]  /*0380*/  LDG.E R7, desc[UR4][R2.64+0x4] ;  /* 0x0000040402077981 */ /* 0x000f68000c1e1900 */
[----:B------:R-:W5:Y:S01]  /*0390*/  LDG.E R9, desc[UR4][R2.64+0xc] ;  /* 0x00000c0402097981 */ /* 0x000f62000c1e1900 */
[----:B--2---:R-:W-:Y:S01]  /*03a0*/  FFMA R26, R25, R26, R24 ;  /* 0x0000001a191a7223 */ /* 0x004fe20000000018 */
[----:B------:R-:W-:-:S02]  /*03b0*/  IMAD.WIDE R24, R17, 0x4, R14 ;  /* 0x0000000411187825 */ /* 0x000fc400078e020e */
[----:B------:R-:W2:Y:S04]  /*03c0*/  LDG.E R14, desc[UR4][R2.64+0x8] ;  /* 0x00000804020e7981 */ /* 0x000ea8000c1e1900 */
[----:B------:R-:W2:Y:S01]  /*03d0*/  LDG.E R24, desc[UR4][R24.64] ;  /* 0x0000000418187981 */ /* 0x000ea2000c1e1900 */
[----:B---3--:R-:W-:Y:S01]  /*03e0*/  FFMA R12, R23, R12, R26 ;  /* 0x0000000c170c7223 */ /* 0x008fe2000000001a */
[----:B------:R-:W-:-:S03]  /*03f0*/  IADD3 R22, PT, PT, R22, 0x8, RZ ;  /* 0x0000000816167810 */ /* 0x000fc60007ffe0ff */
[----:B----4-:R-:W-:Y:S01]  /*0400*/  FFMA R29, R29, R4, R12 ;  /* 0x000000041d1d7223 */ /* 0x010fe2000000000c */
[----:B------:R-:W-:-:S03]  /*0410*/  ISETP.NE.AND P1, PT, R22, RZ, PT ;  /* 0x000000ff1600720c */ /* 0x000fc60003f25270 */
[----:B-----5:R-:W-:Y:S01]  /*0420*/  FFMA R8, R28, R8, R29 ;  /* 0x000000081c087223 */ /* 0x020fe2000000001d */
[----:B------:R-:W-:-:S03]  /*0430*/  IADD3 R4, P2, PT, R2, 0x20, RZ ;  /* 0x0000002002047810 */ /* 0x000fc60007f5e0ff */
[----:B------:R-:W-:Y:S01]  /*0440*/  FFMA R6, R5, R6, R8 ;  /* 0x0000000605067223 */ /* 0x000fe20000000008 */
[----:B------:R-:W-:Y:S02]  /*0450*/  IADD3.X R5, PT, PT, RZ, R3, RZ, P2, !PT ;  /* 0x00000003ff057210 */ /* 0x000fe400017fe4ff */
[----:B------:R-:W-:Y:S01]  /*0460*/  LEA R18, R17, R18, 0x3 ;  /* 0x0000001211127211 */ /* 0x000fe200078e18ff */
[----:B------:R-:W-:-:S04]  /*0470*/  FFMA R7, R7, R10, R6 ;  /* 0x0000000a07077223 */ /* 0x000fc80000000006 */
[----:B--2---:R-:W-:-:S04]  /*0480*/  FFMA R14, R14, R13, R7 ;  /* 0x0000000d0e0e7223 */ /* 0x004fc80000000007 */
[----:B------:R-:W-:Y:S01]  /*0490*/  FFMA R24, R9, R24, R14 ;  /* 0x0000001809187223 */ /* 0x000fe2000000000e */
[----:B------:R-:W-:Y:S06]  /*04a0*/  @P1 BRA `(.L_x_25) ;  /* 0xfffffffc005c1947 */ /* 0x000fec000383ffff */
.L_x_24:
[----:B------:R-:W-:Y:S05]  /*04b0*/  @!P0 BRA `(.L_x_23) ;  /* 0x0000000000fc8947 */ /* 0x000fea0003800000 */
[----:B------:R-:W-:Y:S02]  /*04c0*/  ISETP.GE.U32.AND P1, PT, R27, 0x4, PT ;  /* 0x000000041b00780c */ /* 0x000fe40003f26070 */
[----:B------:R-:W-:-:S04]  /*04d0*/  LOP3.LUT R14, R19, 0x3, RZ, 0xc0, !PT ;  /* 0x00000003130e7812 */ /* 0x000fc800078ec0ff */
[----:B------:R-:W-:-:S07]  /*04e0*/  ISETP.NE.AND P0, PT, R14, RZ, PT ;  /* 0x000000ff0e00720c */ /* 0x000fce0003f05270 */
[----:B------:R-:W-:Y:S06]  /*04f0*/  @!P1 BRA `(.L_x_26) ;  /* 0x00000000006c9947 */ /* 0x000fec0003800000 */
[----:B------:R-:W0:Y:S01]  /*0500*/  LDC.64 R4, c[0x0][0x390] ;  /* 0x0000e400ff047b82 */ /* 0x000e220000000a00 */
[----:B------:R-:W1:Y:S01]  /*0510*/  LDCU.64 UR6, c[0x0][0x388] ;  /* 0x00007100ff0677ac */ /* 0x000e620008000a00 */
[----:B------:R-:W-:Y:S01]  /*0520*/  IMAD R7, R21, R17, R0 ;  /* 0x0000001115077224 */ /* 0x000fe200078e0200 */
[CC--:B------:R-:W-:Y:S02]  /*0530*/  IADD3 R3, PT, PT, R20.reuse, R21.reuse, RZ ;  /* 0x0000001514037210 */ /* 0x0c0fe40007ffe0ff */
[----:B------:R-:W-:-:S03]  /*0540*/  IADD3 R8, P1, PT, R20, R21, RZ ;  /* 0x0000001514087210 */ /* 0x000fc60007f3e0ff */
[----:B------:R-:W2:Y:S01]  /*0550*/  LDC.64 R12, c[0x0][0x388] ;  /* 0x0000e200ff0c7b82 */ /* 0x000ea20000000a00 */
[----:B0-----:R-:W-:-:S04]  /*0560*/  IMAD.WIDE R4, R7, 0x4, R4 ;  /* 0x0000000407047825 */ /* 0x001fc800078e0204 */
[----:B------:R-:W-:Y:S02]  /*0570*/  IMAD.WIDE R6, R17, 0x4, R4 ;  /* 0x0000000411067825 */ /* 0x000fe400078e0204 */
[----:B------:R-:W3:Y:S02]  /*0580*/  LDG.E R4, desc[UR4][R4.64] ;  /* 0x0000000404047981 */ /* 0x000ee4000c1e1900 */
[----:B--2---:R-:W-:Y:S01]  /*0590*/  IMAD.WIDE.U32 R12, R3, 0x4, R12 ;  /* 0x00000004030c7825 */ /* 0x004fe200078e000c */
[----:B------:R-:W-:Y:S02]  /*05a0*/  IADD3.X R3, PT, PT, RZ, RZ, RZ, P1, !PT ;  /* 0x000000ffff037210 */ /* 0x000fe40000ffe4ff */
[----:B-1----:R-:W-:-:S03]  /*05b0*/  LEA R2, P1, R8, UR6, 0x2 ;  /* 0x0000000608027c11 */ /* 0x002fc6000f8210ff */
[----:B------:R-:W3:Y:S01]  /*05c0*/  LDG.E R13, desc[UR4][R12.64] ;  /* 0x000000040c0d7981 */ /* 0x000ee2000c1e1900 */
[----:B------:R-:W-:Y:S01]  /*05d0*/  LEA.HI.X R3, R8, UR7, R3, 0x2, P1 ;  /* 0x0000000708037c11 */ /* 0x000fe200088f1403 */
[C---:B------:R-:W-:Y:S02]  /*05e0*/  IMAD.WIDE R8, R17.reuse, 0x4, R6 ;  /* 0x0000000411087825 */ /* 0x040fe400078e0206 */
[----:B------:R-:W2:Y:S04]  /*05f0*/  LDG.E R6, desc[UR4][R6.64] ;  /* 0x0000000406067981 */ /* 0x000ea8000c1e1900 */
[----:B------:R-:W2:Y:S01]  /*0600*/  LDG.E R15, desc[UR4][R2.64+0x4] ;  /* 0x00000404020f7981 */ /* 0x000ea2000c1e1900 */
[----:B------:R-:W-:-:S03]  /*0610*/  IMAD.WIDE R10, R17, 0x4, R8 ;  /* 0x00000004110a7825 */ /* 0x000fc600078e0208 */
[----:B------:R-:W4:Y:S04]  /*0620*/  LDG.E R22, desc[UR4][R8.64] ;  /* 0x0000000408167981 */ /* 0x000f28000c1e1900 */
[----:B------:R-:W4:Y:S04]  /*0630*/  LDG.E R18, desc[UR4][R2.64+0x8] ;  /* 0x0000080402127981 */ /* 0x000f28000c1e1900 */
[----:B------:R-:W5:Y:S04]  /*0640*/  LDG.E R26, desc[UR4][R2.64+0xc] ;  /* 0x00000c04021a7981 */ /* 0x000f68000c1e1900 */
[----:B------:R-:W5:Y:S01]  /*0650*/  LDG.E R10, desc[UR4][R10.64] ;  /* 0x000000040a0a7981 */ /* 0x000f62000c1e1900 */
[----:B------:R-:W-:Y:S01]  /*0660*/  IADD3 R21, PT, PT, R21, 0x4, RZ ;  /* 0x0000000415157810 */ /* 0x000fe20007ffe0ff */
[----:B---3--:R-:W-:-:S04]  /*0670*/  FFMA R24, R13, R4, R24 ;  /* 0x000000040d187223 */ /* 0x008fc80000000018 */
[----:B--2---:R-:W-:-:S04]  /*0680*/  FFMA R15, R15, R6, R24 ;  /* 0x000000060f0f7223 */ /* 0x004fc80000000018 */
[----:B----4-:R-:W-:-:S04]  /*0690*/  FFMA R15, R18, R22, R15 ;  /* 0x00000016120f7223 */ /* 0x010fc8000000000f */
[----:B-----5:R-:W-:-:S07]  /*06a0*/  FFMA R24, R26, R10, R15 ;  /* 0x0000000a1a187223 */ /* 0x020fce000000000f */
.L_x_26:
[----:B------:R-:W-:Y:S05]  /*06b0*/  @!P0 BRA `(.L_x_23) ;  /* 0x00000000007c8947 */ /* 0x000fea0003800000 */
[----:B------:R-:W-:Y:S02]  /*06c0*/  ISETP.NE.AND P1, PT, R14, 0x1, PT ;  /* 0x000000010e00780c */ /* 0x000fe40003f25270 */
[----:B------:R-:W-:-:S04]  /*06d0*/  LOP3.LUT R19, R19, 0x1, RZ, 0xc0, !PT ;  /* 0x0000000113137812 */ /* 0x000fc800078ec0ff */
[----:B------:R-:W-:-:S07]  /*06e0*/  ISETP.NE.U32.AND P0, PT, R19, 0x1, PT ;  /* 0x000000011300780c */ /* 0x000fce0003f05070 */
[----:B------:R-:W0:Y:S01]  /*06f0*/  @P1 LDC.64 R10, c[0x0][0x388] ;  /* 0x0000e200ff0a1b82 */ /* 0x000e220000000a00 */
[CC--:B------:R-:W-:Y:S02]  /*0700*/  @P1 IADD3 R13, PT, PT, R20.reuse, R21.reuse, RZ ;  /* 0x00000015140d1210 */ /* 0x0c0fe40007ffe0ff */
[----:B------:R-:W-:-:S04]  /*0710*/  @P1 IADD3 R12, P2, PT, R20, R21, RZ ;  /* 0x00000015140c1210 */ /* 0x000fc80007f5e0ff */
[----:B------:R-:W-:Y:S01]  /*0720*/  @P1 IADD3.X R14, PT, PT, RZ, RZ, RZ, P2, !PT ;  /* 0x000000ffff0e1210 */ /* 0x000fe200017fe4ff */
[----:B------:R-:W1:Y:S08]  /*0730*/  @P1 LDC.64 R8, c[0x0][0x390] ;  /* 0x0000e400ff081b82 */ /* 0x000e700000000a00 */
[----:B------:R-:W2:Y:S08]  /*0740*/  @P1 LDC.64 R6, c[0x0][0x388] ;  /* 0x0000e200ff061b82 */ /* 0x000eb00000000a00 */
[----:B------:R-:W3:Y:S01]  /*0750*/  @!P0 LDC.64 R4, c[0x0][0x388] ;  /* 0x0000e200ff048b82 */ /* 0x000ee20000000a00 */
[----:B0-----:R-:W-:-:S04]  /*0760*/  @P1 IMAD.WIDE.U32 R10, R13, 0x4, R10 ;  /* 0x000000040d0a1825 */ /* 0x001fc800078e000a */
[C---:B------:R-:W-:Y:S01]  /*0770*/  @P1 IMAD R13, R21.reuse, R17, R0 ;  /* 0x00000011150d1224 */ /* 0x040fe200078e0200 */
[----:B------:R-:W-:Y:S01]  /*0780*/  @P1 IADD3 R21, PT, PT, R21, 0x2, RZ ;  /* 0x0000000215151810 */ /* 0x000fe20007ffe0ff */
[----:B------:R-:W4:Y:S01]  /*0790*/  @P1 LDG.E R11, desc[UR4][R10.64] ;  /* 0x000000040a0b1981 */ /* 0x000f22000c1e1900 */
[----:B------:R-:W0:Y:S01]  /*07a0*/  @!P0 LDC.64 R2, c[0x0][0x390] ;  /* 0x0000e400ff028b82 */ /* 0x000e220000000a00 */
[----:B-1----:R-:W-:Y:S01]  /*07b0*/  @P1 IMAD.WIDE R8, R13, 0x4, R8 ;  /* 0x000000040d081825 */ /* 0x002fe200078e0208 */
[----:B------:R-:W-:Y:S02]  /*07c0*/  @!P0 IADD3 R15, PT, PT, R20, R21, RZ ;  /* 0x00000015140f8210 */ /* 0x000fe40007ffe0ff */
[----:B--2---:R-:W-:Y:S01]  /*07d0*/  @P1 LEA R6, P2, R12, R6, 0x2 ;  /* 0x000000060c061211 */ /* 0x004fe200078410ff */
[----:B------:R-:W-:-:S03]  /*07e0*/  @!P0 IMAD R21, R21, R17, R0 ;  /* 0x0000001115158224 */ /* 0x000fc600078e0200 */
[----:B------:R-:W-:Y:S01]  /*07f0*/  @P1 LEA.HI.X R7, R12, R7, R14, 0x2, P2 ;  /* 0x000000070c071211 */ /* 0x000fe200010f140e */
[----:B------:R-:W-:Y:S01]  /*0800*/  @P1 IMAD.WIDE R12, R17, 0x4, R8 ;  /* 0x00000004110c1825 */ /* 0x000fe200078e0208 */
[----:B------:R-:W4:Y:S03]  /*0810*/  @P1 LDG.E R14, desc[UR4][R8.64] ;  /* 0x00000004080e1981 */ /* 0x000f26000c1e1900 */
[----:B---3--:R-:W-:Y:S01]  /*0820*/  @!P0 IMAD.WIDE.U32 R4, R15, 0x4, R4 ;  /* 0x000000040f048825 */ /* 0x008fe200078e0004 */
[----:B------:R-:W2:Y:S04]  /*0830*/  @P1 LDG.E R6, desc[UR4][R6.64+0x4] ;  /* 0x0000040406061981 */ /* 0x000ea8000c1e1900 */
[----:B------:R-:W2:Y:S01]  /*0840*/  @P1 LDG.E R12, desc[UR4][R12.64] ;  /* 0x000000040c0c1981 */ /* 0x000ea2000c1e1900 */
[----:B0-----:R-:W-:-:S03]  /*0850*/  @!P0 IMAD.WIDE R2, R21, 0x4, R2 ;  /* 0x0000000415028825 */ /* 0x001fc600078e0202 */
[----:B------:R-:W3:Y:S04]  /*0860*/  @!P0 LDG.E R5, desc[UR4][R4.64] ;  /* 0x0000000404058981 */ /* 0x000ee8000c1e1900 */
[----:B------:R-:W3:Y:S01]  /*0870*/  @!P0 LDG.E R2, desc[UR4][R2.64] ;  /* 0x0000000402028981 */ /* 0x000ee2000c1e1900 */
[----:B----4-:R-:W-:-:S04]  /*0880*/  @P1 FFMA R11, R11, R14, R24 ;  /* 0x0000000e0b0b1223 */ /* 0x010fc80000000018 */
[----:B--2---:R-:W-:-:S04]  /*0890*/  @P1 FFMA R24, R6, R12, R11 ;  /* 0x0000000c06181223 */ /* 0x004fc8000000000b */
[----:B---3--:R-:W-:-:S07]  /*08a0*/  @!P0 FFMA R24, R5, R2, R24 ;  /* 0x0000000205188223 */ /* 0x008fce0000000018 */
.L_x_23:
[----:B------:R-:W0:Y:S01]  /*08b0*/  LDC.64 R2, c[0x0][0x380] ;  /* 0x0000e000ff027b82 */ /* 0x000e220000000a00 */
[----:B------:R-:W-:-:S04]  /*08c0*/  IMAD R17, R16, R17, R0 ;  /* 0x0000001110117224 */ /* 0x000fc800078e0200 */
[----:B0-----:R-:W-:-:S05]  /*08d0*/  IMAD.WIDE R2, R17, 0x4, R2 ;  /* 0x0000000411027825 */ /* 0x001fca00078e0202 */
[----:B------:R-:W-:Y:S01]  /*08e0*/  STG.E desc[UR4][R2.64], R24 ;  /* 0x0000001802007986 */ /* 0x000fe2000c101904 */
[----:B------:R-:W-:Y:S05]  /*08f0*/  EXIT ;  /* 0x000000000000794d */ /* 0x000fea0003800000 */
.L_x_27:
        /* <DEDUP_REMOVED lines=16> */
.L_x_33:


//--------------------- .nv.shared.reserved.0     --------------------------
	.section	.nv.shared.reserved.0,"aw",@nobits
	.weak		__nv_reservedSMEM_offset_0_alias
	.size		__nv_reservedSMEM_offset_0_alias, 0, 64
	.other		__nv_reservedSMEM_offset_0_alias,@"STO_CUDA_RESERVED_SHARED STV_DEFAULT"
__nv_reservedSMEM_offset_0_alias:
	.zero		0
	.zero		64


//--------------------- .nv.constant0._Z10compute_dxPfPKfS1_iii --------------------------
	.section	.nv.constant0._Z10compute_dxPfPKfS1_iii,"a",@progbits
	.sectionflags	@""
	.align	4
.nv.constant0._Z10compute_dxPfPKfS1_iii:
	.zero		932


//--------------------- .nv.constant0._Z10compute_dbPfPKfii --------------------------
	.section	.nv.constant0._Z10compute_dbPfPKfii,"a",@progbits
	.sectionflags	@""
	.align	4
.nv.constant0._Z10compute_dbPfPKfii:
	.zero		920


//--------------------- .nv.constant0._Z10compute_dWPfPKfS1_iii --------------------------
	.section	.nv.constant0._Z10compute_dWPfPKfS1_iii,"a",@progbits
	.sectionflags	@""
	.align	4
.nv.constant0._Z10compute_dWPfPKfS1_iii:
	.zero		932


//--------------------- .nv.constant0._Z13relu_backwardPfPKfS1_ii --------------------------
	.section	.nv.constant0._Z13relu_backwardPfPKfS1_ii,"a",@progbits
	.sectionflags	@""
	.align	4
.nv.constant0._Z13relu_backwardPfPKfS1_ii:
	.zero		928


//--------------------- .nv.constant0._Z13add_bias_reluPfPKfii --------------------------
	.section	.nv.constant0._Z13add_bias_reluPfPKfii,"a",@progbits
	.sectionflags	@""
	.align	4
.nv.constant0._Z13add_bias_reluPfPKfii:
	.zero		920


//--------------------- .nv.constant0._Z14matmul_forwardPfPKfS_iii --------------------------
	.section	.nv.constant0._Z14matmul_forwardPfPKfS_iii,"a",@progbits
	.sectionflags	@""
	.align	4
.nv.constant0._Z14matmul_forwardPfPKfS_iii:
	.zero		932


//--------------------- SYMBOLS --------------------------

	.type		.nv.reservedSmem.offset0,@object
	.size		.nv.reservedSmem.offset0,0x4
